	.target	sm_100a

	.elftype	@"ET_EXEC"


//--------------------- .note.nv.tkinfo           --------------------------
	.section	.note.nv.tkinfo,"",@"SHT_NOTE"
	.sectionflags	@"SHF_NOTE_NV_TKINFO"
	.tkinfo
        /*0018*/ 	.word	0x00000002
        /*0030*/ 	.string	""
        /*0030*/ 	.string	"ptxas"
        /*0030*/ 	.string	"Cuda compilation tools, release 13.0, V13.0.88"
        /*0030*/ 	.string	"Build cuda_13.0.r13.0/compiler.36424714_0"
        /*0030*/ 	.string	"-arch sm_100a -m 64 "



//--------------------- .note.nv.cuinfo           --------------------------
	.section	.note.nv.cuinfo,"",@"SHT_NOTE"
	.sectionflags	@"SHF_NOTE_NV_CUINFO"
        /*0018*/ 	.short	0x0002
        /*001a*/ 	.short	0x0064
        /*001c*/ 	.short	0x0082
	.zero		2


//--------------------- .nv.info                  --------------------------
	.section	.nv.info,"",@"SHT_CUDA_INFO"
	.align	4


	//----- nvinfo : EIATTR_REGCOUNT
	.align		4
        /*0000*/ 	.byte	0x04, 0x2f
        /*0002*/ 	.short	(.L_19 - .L_18)
	.align		4
.L_18:
        /*0004*/ 	.word	index@(_ZN7cutlass13device_kernelINS_4gemm6kernel13GemmUniversalIN4cute5tupleIJiiiiEEENS1_10collective13CollectiveMmaINS1_35MainloopSm100TmaUmmaWarpSpecializedILi5ELi2ELi4ENS5_IJNS4_1CILi2EEESB_NSA_ILi1EEEEEEEENS5_IJNSA_ILi64EEESF_SF_EEEaNS5_IJlSC_lEEEaSH_NS4_8TiledMMAINS4_8MMA_AtomIJNS4_15SM100_MMA_S8_SSIaaiLi64ELi64ELNS4_4UMMA5MajorE0ELSM_0ELNSL_8SaturateE0EEEEEENS4_6LayoutINS5_IJSC_SC_SC_EEENS5_IJNSA_ILi0EEESS_SS_EEEEENS5_IJNS4_10UnderscoreESV_SV_EEEEENS4_23SM90_TMA_LOAD_MULTICASTENS4_14ComposedLayoutINS4_7SwizzleILi2ELi4ELi3EEENS4_18smem_ptr_flag_bitsILi8EEENSQ_INS5_IJNSA_ILi8EEESF_EEENS5_IJSF_SC_EEEEEEEvNS4_8identityESY_S18_vS19_EENS_8epilogue10collective18CollectiveEpilogueINS1B_23Sm100TmaWarpSpecializedILi1ELi1ELi32ELb0ELb0EEEJSG_NS5_IJNSQ_ISF_SC_EES1G_EEEaSH_aSH_NS1B_6fusion15FusionCallbacksIS1F_NS1I_17LinearCombinationIaiaiLNS_15FloatRoundStyleE2EEESG_S1H_JEEENS4_5SM1004TMEM4LOAD26SM100_TMEM_LOAD_16dp32b32xENS4_13SM90_TMA_LOADES18_NS4_39AutoVectorizingCopyWithAssumedAlignmentILi128EEENS4_14SM90_TMA_STOREES18_S1U_S1U_EEEvvEEEEvNT_6ParamsE)
        /*0008*/ 	.word	0x00000059


	//----- nvinfo : EIATTR_FRAME_SIZE
	.align		4
.L_19:
        /*000c*/ 	.byte	0x04, 0x11
        /*000e*/ 	.short	(.L_21 - .L_20)
	.align		4
.L_20:
        /*0010*/ 	.word	index@($__internal_2_$__cuda_sm10x_tcgen05_guardrail_trap_unallocated_columns_being_dealloced)
        /*0014*/ 	.word	0x00000000


	//----- nvinfo : EIATTR_FRAME_SIZE
	.align		4
.L_21:
        /*0018*/ 	.byte	0x04, 0x11
        /*001a*/ 	.short	(.L_23 - .L_22)
	.align		4
.L_22:
        /*001c*/ 	.word	index@($__internal_1_$__cuda_sm10x_tcgen05_guardrail_trap_phase_invalid_during_alloc)
        /*0020*/ 	.word	0x00000000


	//----- nvinfo : EIATTR_FRAME_SIZE
	.align		4
.L_23:
        /*0024*/ 	.byte	0x04, 0x11
        /*0026*/ 	.short	(.L_25 - .L_24)
	.align		4
.L_24:
        /*0028*/ 	.word	index@($__internal_0_$__cuda_sm10x_tcgen05_guardrail_trap_col_being_dealloced_not_returned_by_alloc)
        /*002c*/ 	.word	0x00000000


	//----- nvinfo : EIATTR_FRAME_SIZE
	.align		4
.L_25:
        /*0030*/ 	.byte	0x04, 0x11
        /*0032*/ 	.short	(.L_27 - .L_26)
	.align		4
.L_26:
        /*0034*/ 	.word	index@(_ZN7cutlass13device_kernelINS_4gemm6kernel13GemmUniversalIN4cute5tupleIJiiiiEEENS1_10collective13CollectiveMmaINS1_35MainloopSm100TmaUmmaWarpSpecializedILi5ELi2ELi4ENS5_IJNS4_1CILi2EEESB_NSA_ILi1EEEEEEEENS5_IJNSA_ILi64EEESF_SF_EEEaNS5_IJlSC_lEEEaSH_NS4_8TiledMMAINS4_8MMA_AtomIJNS4_15SM100_MMA_S8_SSIaaiLi64ELi64ELNS4_4UMMA5MajorE0ELSM_0ELNSL_8SaturateE0EEEEEENS4_6LayoutINS5_IJSC_SC_SC_EEENS5_IJNSA_ILi0EEESS_SS_EEEEENS5_IJNS4_10UnderscoreESV_SV_EEEEENS4_23SM90_TMA_LOAD_MULTICASTENS4_14ComposedLayoutINS4_7SwizzleILi2ELi4ELi3EEENS4_18smem_ptr_flag_bitsILi8EEENSQ_INS5_IJNSA_ILi8EEESF_EEENS5_IJSF_SC_EEEEEEEvNS4_8identityESY_S18_vS19_EENS_8epilogue10collective18CollectiveEpilogueINS1B_23Sm100TmaWarpSpecializedILi1ELi1ELi32ELb0ELb0EEEJSG_NS5_IJNSQ_ISF_SC_EES1G_EEEaSH_aSH_NS1B_6fusion15FusionCallbacksIS1F_NS1I_17LinearCombinationIaiaiLNS_15FloatRoundStyleE2EEESG_S1H_JEEENS4_5SM1004TMEM4LOAD26SM100_TMEM_LOAD_16dp32b32xENS4_13SM90_TMA_LOADES18_NS4_39AutoVectorizingCopyWithAssumedAlignmentILi128EEENS4_14SM90_TMA_STOREES18_S1U_S1U_EEEvvEEEEvNT_6ParamsE)
        /*0038*/ 	.word	0x00000000


	//----- nvinfo : EIATTR_MIN_STACK_SIZE
	.align		4
.L_27:
        /*003c*/ 	.byte	0x04, 0x12
        /*003e*/ 	.short	(.L_29 - .L_28)
	.align		4
.L_28:
        /*0040*/ 	.word	index@(_ZN7cutlass13device_kernelINS_4gemm6kernel13GemmUniversalIN4cute5tupleIJiiiiEEENS1_10collective13CollectiveMmaINS1_35MainloopSm100TmaUmmaWarpSpecializedILi5ELi2ELi4ENS5_IJNS4_1CILi2EEESB_NSA_ILi1EEEEEEEENS5_IJNSA_ILi64EEESF_SF_EEEaNS5_IJlSC_lEEEaSH_NS4_8TiledMMAINS4_8MMA_AtomIJNS4_15SM100_MMA_S8_SSIaaiLi64ELi64ELNS4_4UMMA5MajorE0ELSM_0ELNSL_8SaturateE0EEEEEENS4_6LayoutINS5_IJSC_SC_SC_EEENS5_IJNSA_ILi0EEESS_SS_EEEEENS5_IJNS4_10UnderscoreESV_SV_EEEEENS4_23SM90_TMA_LOAD_MULTICASTENS4_14ComposedLayoutINS4_7SwizzleILi2ELi4ELi3EEENS4_18smem_ptr_flag_bitsILi8EEENSQ_INS5_IJNSA_ILi8EEESF_EEENS5_IJSF_SC_EEEEEEEvNS4_8identityESY_S18_vS19_EENS_8epilogue10collective18CollectiveEpilogueINS1B_23Sm100TmaWarpSpecializedILi1ELi1ELi32ELb0ELb0EEEJSG_NS5_IJNSQ_ISF_SC_EES1G_EEEaSH_aSH_NS1B_6fusion15FusionCallbacksIS1F_NS1I_17LinearCombinationIaiaiLNS_15FloatRoundStyleE2EEESG_S1H_JEEENS4_5SM1004TMEM4LOAD26SM100_TMEM_LOAD_16dp32b32xENS4_13SM90_TMA_LOADES18_NS4_39AutoVectorizingCopyWithAssumedAlignmentILi128EEENS4_14SM90_TMA_STOREES18_S1U_S1U_EEEvvEEEEvNT_6ParamsE)
        /*0044*/ 	.word	0x00000000
.L_29:


//--------------------- .nv.compat                --------------------------
	.section	.nv.compat,"",@"SHT_CUDA_COMPAT_INFO"
	.align	4
        /*0000*/ 	.byte	0x02, 0x09, 0x01, 0x00, 0x02, 0x02, 0x03, 0x00, 0x02, 0x05, 0x06, 0x00, 0x03, 0x07, 0x01, 0x01
        /*0010*/ 	.byte	0x02, 0x03, 0x01, 0x00, 0x02, 0x06, 0x01, 0x00, 0x04, 0x0b, 0x08, 0x00, 0x01, 0x00, 0x00, 0x00
        /*0020*/ 	.byte	0x00, 0x00, 0x00, 0x00


//--------------------- .nv.info._ZN7cutlass13device_kernelINS_4gemm6kernel13GemmUniversalIN4cute5tupleIJiiiiEEENS1_10collective13CollectiveMmaINS1_35MainloopSm100TmaUmmaWarpSpecializedILi5ELi2ELi4ENS5_IJNS4_1CILi2EEESB_NSA_ILi1EEEEEEEENS5_IJNSA_ILi64EEESF_SF_EEEaNS5_IJlSC_lEEEaSH_NS4_8TiledMMAINS4_8MMA_AtomIJNS4_15SM100_MMA_S8_SSIaaiLi64ELi64ELNS4_4UMMA5MajorE0ELSM_0ELNSL_8SaturateE0EEEEEENS4_6LayoutINS5_IJSC_SC_SC_EEENS5_IJNSA_ILi0EEESS_SS_EEEEENS5_IJNS4_10UnderscoreESV_SV_EEEEENS4_23SM90_TMA_LOAD_MULTICASTENS4_14ComposedLayoutINS4_7SwizzleILi2ELi4ELi3EEENS4_18smem_ptr_flag_bitsILi8EEENSQ_INS5_IJNSA_ILi8EEESF_EEENS5_IJSF_SC_EEEEEEEvNS4_8identityESY_S18_vS19_EENS_8epilogue10collective18CollectiveEpilogueINS1B_23Sm100TmaWarpSpecializedILi1ELi1ELi32ELb0ELb0EEEJSG_NS5_IJNSQ_ISF_SC_EES1G_EEEaSH_aSH_NS1B_6fusion15FusionCallbacksIS1F_NS1I_17LinearCombinationIaiaiLNS_15FloatRoundStyleE2EEESG_S1H_JEEENS4_5SM1004TMEM4LOAD26SM100_TMEM_LOAD_16dp32b32xENS4_13SM90_TMA_LOADES18_NS4_39AutoVectorizingCopyWithAssumedAlignmentILi128EEENS4_14SM90_TMA_STOREES18_S1U_S1U_EEEvvEEEEvNT_6ParamsE --------------------------
	.section	.nv.info._ZN7cutlass13device_kernelINS_4gemm6kernel13GemmUniversalIN4cute5tupleIJiiiiEEENS1_10collective13CollectiveMmaINS1_35MainloopSm100TmaUmmaWarpSpecializedILi5ELi2ELi4ENS5_IJNS4_1CILi2EEESB_NSA_ILi1EEEEEEEENS5_IJNSA_ILi64EEESF_SF_EEEaNS5_IJlSC_lEEEaSH_NS4_8TiledMMAINS4_8MMA_AtomIJNS4_15SM100_MMA_S8_SSIaaiLi64ELi64ELNS4_4UMMA5MajorE0ELSM_0ELNSL_8SaturateE0EEEEEENS4_6LayoutINS5_IJSC_SC_SC_EEENS5_IJNSA_ILi0EEESS_SS_EEEEENS5_IJNS4_10UnderscoreESV_SV_EEEEENS4_23SM90_TMA_LOAD_MULTICASTENS4_14ComposedLayoutINS4_7SwizzleILi2ELi4ELi3EEENS4_18smem_ptr_flag_bitsILi8EEENSQ_INS5_IJNSA_ILi8EEESF_EEENS5_IJSF_SC_EEEEEEEvNS4_8identityESY_S18_vS19_EENS_8epilogue10collective18CollectiveEpilogueINS1B_23Sm100TmaWarpSpecializedILi1ELi1ELi32ELb0ELb0EEEJSG_NS5_IJNSQ_ISF_SC_EES1G_EEEaSH_aSH_NS1B_6fusion15FusionCallbacksIS1F_NS1I_17LinearCombinationIaiaiLNS_15FloatRoundStyleE2EEESG_S1H_JEEENS4_5SM1004TMEM4LOAD26SM100_TMEM_LOAD_16dp32b32xENS4_13SM90_TMA_LOADES18_NS4_39AutoVectorizingCopyWithAssumedAlignmentILi128EEENS4_14SM90_TMA_STOREES18_S1U_S1U_EEEvvEEEEvNT_6ParamsE,"",@"SHT_CUDA_INFO"
	.sectionflags	@""
	.align	4


	//----- nvinfo : EIATTR_CUDA_API_VERSION
	.align		4
        /*0000*/ 	.byte	0x04, 0x37
        /*0002*/ 	.short	(.L_31 - .L_30)
.L_30:
        /*0004*/ 	.word	0x00000082


	//----- nvinfo : EIATTR_KPARAM_INFO
	.align		4
.L_31:
        /*0008*/ 	.byte	0x04, 0x17
        /*000a*/ 	.short	(.L_33 - .L_32)
.L_32:
        /*000c*/ 	.word	0x00000000
        /*0010*/ 	.short	0x0000
        /*0012*/ 	.short	0x0000
        /*0014*/ 	.byte	0x00, 0xf0, 0x01, 0x20


	//----- nvinfo : EIATTR_AT_ENTRY_FRAGMENTS
	.align		4
.L_33:
        /*0018*/ 	.byte	0x04, 0x4f
        /*001a*/ 	.short	(.L_35 - .L_34)


	//   ....[0]....
.L_34:
        /*001c*/ 	.word	0x00000006


	//----- nvinfo : EIATTR_RESERVED_SMEM_USED
	.align		4
.L_35:
        /*0020*/ 	.byte	0x01, 0x41
	.zero		2


	//----- nvinfo : EIATTR_SPARSE_MMA_MASK
	.align		4
        /*0024*/ 	.byte	0x03, 0x50
        /*0026*/ 	.short	0x0000


	//----- nvinfo : EIATTR_TCGEN05_1CTA_USED
	.align		4
        /*0028*/ 	.byte	0x01, 0x51
	.zero		2


	//----- nvinfo : EIATTR_MAXREG_COUNT
	.align		4
        /*002c*/ 	.byte	0x03, 0x1b
        /*002e*/ 	.short	0x00ff


	//----- nvinfo : EIATTR_NUM_BARRIERS
	.align		4
        /*0030*/ 	.byte	0x02, 0x4c
        /*0032*/ 	.byte	0x07
	.zero		1


	//----- nvinfo : EIATTR_EXTERNS
	.align		4
        /*0034*/ 	.byte	0x04, 0x0f
        /*0036*/ 	.short	(.L_37 - .L_36)


	//   ....[0]....
	.align		4
.L_36:
        /*0038*/ 	.word	index@(__assertfail)


	//----- nvinfo : EIATTR_MERCURY_ISA_VERSION
	.align		4
.L_37:
        /*003c*/ 	.byte	0x03, 0x5f
        /*003e*/ 	.short	0x0101


	//----- nvinfo : EIATTR_INT_WARP_WIDE_INSTR_OFFSETS
	.align		4
        /*0040*/ 	.byte	0x04, 0x31
        /*0042*/ 	.short	(.L_39 - .L_38)


	//   ....[0]....
.L_38:
        /*0044*/ 	.word	0x00003d90


	//   ....[1]....
        /*0048*/ 	.word	0x00003dc0


	//   ....[2]....
        /*004c*/ 	.word	0x00003de0


	//   ....[3]....
        /*0050*/ 	.word	0x00004910


	//   ....[4]....
        /*0054*/ 	.word	0x000049c0


	//----- nvinfo : EIATTR_COOP_GROUP_MASK_REGIDS
	.align		4
.L_39:
        /*0058*/ 	.byte	0x04, 0x29
        /*005a*/ 	.short	(.L_41 - .L_40)


	//   ....[0]....
.L_40:
        /*005c*/ 	.word	0xffffffff


	//   ....[1]....
        /*0060*/ 	.word	0xffffffff


	//   ....[2]....
        /*0064*/ 	.word	0xffffffff


	//   ....[3]....
        /*0068*/ 	.word	0xffffffff


	//   ....[4]....
        /*006c*/ 	.word	0xffffffff


	//   ....[5]....
        /*0070*/ 	.word	0xffffffff


	//   ....[6]....
        /*0074*/ 	.word	0xffffffff


	//   ....[7]....
        /*0078*/ 	.word	0xffffffff


	//   ....[8]....
        /*007c*/ 	.word	0xffffffff


	//   ....[9]....
        /*0080*/ 	.word	0xffffffff


	//   ....[10]....
        /*0084*/ 	.word	0xffffffff


	//   ....[11]....
        /*0088*/ 	.word	0xffffffff


	//   ....[12]....
        /*008c*/ 	.word	0xffffffff


	//   ....[13]....
        /*0090*/ 	.word	0xffffffff


	//----- nvinfo : EIATTR_COOP_GROUP_INSTR_OFFSETS
	.align		4
.L_41:
        /*0094*/ 	.byte	0x04, 0x28
        /*0096*/ 	.short	(.L_43 - .L_42)


	//   ....[0]....
.L_42:
        /*0098*/ 	.word	0x00000080


	//   ....[1]....
        /*009c*/ 	.word	0x000004e0


	//   ....[2]....
        /*00a0*/ 	.word	0x000006b0


	//   ....[3]....
        /*00a4*/ 	.word	0x000007f0


	//   ....[4]....
        /*00a8*/ 	.word	0x000008f0


	//   ....[5]....
        /*00ac*/ 	.word	0x00000a60


	//   ....[6]....
        /*00b0*/ 	.word	0x00000c00


	//   ....[7]....
        /*00b4*/ 	.word	0x00000db0


	//   ....[8]....
        /*00b8*/ 	.word	0x00002130


	//   ....[9]....
        /*00bc*/ 	.word	0x00003060


	//   ....[10]....
        /*00c0*/ 	.word	0x00003270


	//   ....[11]....
        /*00c4*/ 	.word	0x000032a0


	//   ....[12]....
        /*00c8*/ 	.word	0x00003c70


	//   ....[13]....
        /*00cc*/ 	.word	0x00003ea0


	//----- nvinfo : EIATTR_VRC_CTA_INIT_COUNT
	.align		4
.L_43:
        /*00d0*/ 	.byte	0x02, 0x4a
        /*00d2*/ 	.byte	0x80
	.zero		1


	//----- nvinfo : EIATTR_SYSCALL_OFFSETS
	.align		4
        /*00d4*/ 	.byte	0x04, 0x46
        /*00d6*/ 	.short	(.L_45 - .L_44)


	//   ....[0]....
.L_44:
        /*00d8*/ 	.word	0x00005520


	//   ....[1]....
        /*00dc*/ 	.word	0x00005660


	//   ....[2]....
        /*00e0*/ 	.word	0x00005de0


	//----- nvinfo : EIATTR_MBARRIER_INSTR_OFFSETS
	.align		4
.L_45:
        /*00e4*/ 	.byte	0x04, 0x39
        /*00e6*/ 	.short	(.L_47 - .L_46)


	//   ....[0]....
.L_46:
        /*00e8*/ 	.word	0x00000600
        /*00ec*/ 	.word	0x000000ff
        /*00f0*/ 	.word	0x00000000
        /*00f4*/ 	.short	0x0100
        /*00f6*/ 	.byte	0x04
	.zero		1


	//   ....[1]....
        /*00f8*/ 	.word	0x00000610
        /*00fc*/ 	.word	0x000000ff
        /*0100*/ 	.word	0x00000028
        /*0104*/ 	.short	0x0100
        /*0106*/ 	.byte	0x04
	.zero		1


	//   ....[2]....
        /*0108*/ 	.word	0x00000620
        /*010c*/ 	.word	0x000000ff
        /*0110*/ 	.word	0x00000008
        /*0114*/ 	.short	0x0100
        /*0116*/ 	.byte	0x04
	.zero		1


	//   ....[3]....
        /*0118*/ 	.word	0x00000630
        /*011c*/ 	.word	0x000000ff
        /*0120*/ 	.word	0x00000030
        /*0124*/ 	.short	0x0100
        /*0126*/ 	.byte	0x04
	.zero		1


	//   ....[4]....
        /*0128*/ 	.word	0x00000640
        /*012c*/ 	.word	0x000000ff
        /*0130*/ 	.word	0x00000010
        /*0134*/ 	.short	0x0100
        /*0136*/ 	.byte	0x04
	.zero		1


	//   ....[5]....
        /*0138*/ 	.word	0x00000650
        /*013c*/ 	.word	0x000000ff
        /*0140*/ 	.word	0x00000038
        /*0144*/ 	.short	0x0100
        /*0146*/ 	.byte	0x04
	.zero		1


	//   ....[6]....
        /*0148*/ 	.word	0x00000660
        /*014c*/ 	.word	0x000000ff
        /*0150*/ 	.word	0x00000018
        /*0154*/ 	.short	0x0100
        /*0156*/ 	.byte	0x04
	.zero		1


	//   ....[7]....
        /*0158*/ 	.word	0x00000670
        /*015c*/ 	.word	0x000000ff
        /*0160*/ 	.word	0x00000040
        /*0164*/ 	.short	0x0100
        /*0166*/ 	.byte	0x04
	.zero		1


	//   ....[8]....
        /*0168*/ 	.word	0x00000680
        /*016c*/ 	.word	0x000000ff
        /*0170*/ 	.word	0x00000020
        /*0174*/ 	.short	0x0100
        /*0176*/ 	.byte	0x04
	.zero		1


	//   ....[9]....
        /*0178*/ 	.word	0x00000690
        /*017c*/ 	.word	0x000000ff
        /*0180*/ 	.word	0x00000048
        /*0184*/ 	.short	0x0100
        /*0186*/ 	.byte	0x04
	.zero		1


	//   ....[10]....
        /*0188*/ 	.word	0x000007c0
        /*018c*/ 	.word	0x000000ff
        /*0190*/ 	.word	0x00000050
        /*0194*/ 	.short	0x0100
        /*0196*/ 	.byte	0x04
	.zero		1


	//   ....[11]....
        /*0198*/ 	.word	0x000007d0
        /*019c*/ 	.word	0x000000ff
        /*01a0*/ 	.word	0x00000058
        /*01a4*/ 	.short	0x0100
        /*01a6*/ 	.byte	0x04
	.zero		1


	//   ....[12]....
        /*01a8*/ 	.word	0x000008c0
        /*01ac*/ 	.word	0x000000ff
        /*01b0*/ 	.word	0x00000060
        /*01b4*/ 	.short	0x0100
        /*01b6*/ 	.byte	0x06
	.zero		1


	//   ....[13]....
        /*01b8*/ 	.word	0x000008d0
        /*01bc*/ 	.word	0x000000ff
        /*01c0*/ 	.word	0x00000068
        /*01c4*/ 	.short	0x0100
        /*01c6*/ 	.byte	0x06
	.zero		1


	//   ....[14]....
        /*01c8*/ 	.word	0x00000a10
        /*01cc*/ 	.word	0x000000ff
        /*01d0*/ 	.word	0x00000070
        /*01d4*/ 	.short	0x0100
        /*01d6*/ 	.byte	0x06
	.zero		1


	//   ....[15]....
        /*01d8*/ 	.word	0x00000a20
        /*01dc*/ 	.word	0x000000ff
        /*01e0*/ 	.word	0x00000080
        /*01e4*/ 	.short	0x0100
        /*01e6*/ 	.byte	0x06
	.zero		1


	//   ....[16]....
        /*01e8*/ 	.word	0x00000a30
        /*01ec*/ 	.word	0x000000ff
        /*01f0*/ 	.word	0x00000078
        /*01f4*/ 	.short	0x0100
        /*01f6*/ 	.byte	0x06
	.zero		1


	//   ....[17]....
        /*01f8*/ 	.word	0x00000a40
        /*01fc*/ 	.word	0x000000ff
        /*0200*/ 	.word	0x00000088
        /*0204*/ 	.short	0x0100
        /*0206*/ 	.byte	0x06
	.zero		1


	//   ....[18]....
        /*0208*/ 	.word	0x00000b70
        /*020c*/ 	.word	0x000000ff
        /*0210*/ 	.word	0x00000090
        /*0214*/ 	.short	0x0100
        /*0216*/ 	.byte	0x04
	.zero		1


	//   ....[19]....
        /*0218*/ 	.word	0x00000b80
        /*021c*/ 	.word	0x000000ff
        /*0220*/ 	.word	0x000000b0
        /*0224*/ 	.short	0x0100
        /*0226*/ 	.byte	0x04
	.zero		1


	//   ....[20]....
        /*0228*/ 	.word	0x00000b90
        /*022c*/ 	.word	0x000000ff
        /*0230*/ 	.word	0x00000098
        /*0234*/ 	.short	0x0100
        /*0236*/ 	.byte	0x04
	.zero		1


	//   ....[21]....
        /*0238*/ 	.word	0x00000ba0
        /*023c*/ 	.word	0x000000ff
        /*0240*/ 	.word	0x000000b8
        /*0244*/ 	.short	0x0100
        /*0246*/ 	.byte	0x04
	.zero		1


	//   ....[22]....
        /*0248*/ 	.word	0x00000bb0
        /*024c*/ 	.word	0x000000ff
        /*0250*/ 	.word	0x000000a0
        /*0254*/ 	.short	0x0100
        /*0256*/ 	.byte	0x04
	.zero		1


	//   ....[23]....
        /*0258*/ 	.word	0x00000bc0
        /*025c*/ 	.word	0x000000ff
        /*0260*/ 	.word	0x000000c0
        /*0264*/ 	.short	0x0100
        /*0266*/ 	.byte	0x04
	.zero		1


	//   ....[24]....
        /*0268*/ 	.word	0x00000bd0
        /*026c*/ 	.word	0x000000ff
        /*0270*/ 	.word	0x000000a8
        /*0274*/ 	.short	0x0100
        /*0276*/ 	.byte	0x04
	.zero		1


	//   ....[25]....
        /*0278*/ 	.word	0x00000be0
        /*027c*/ 	.word	0x000000ff
        /*0280*/ 	.word	0x000000c8
        /*0284*/ 	.short	0x0100
        /*0286*/ 	.byte	0x04
	.zero		1


	//   ....[26]....
        /*0288*/ 	.word	0x00000cd0
        /*028c*/ 	.word	0x000000ff
        /*0290*/ 	.word	0x000000d0
        /*0294*/ 	.short	0x0100
        /*0296*/ 	.byte	0x04
	.zero		1


	//   ....[27]....
        /*0298*/ 	.word	0x00000ce0
        /*029c*/ 	.word	0x000000ff
        /*02a0*/ 	.word	0x000000e0
        /*02a4*/ 	.short	0x0100
        /*02a6*/ 	.byte	0x04
	.zero		1


	//   ....[28]....
        /*02a8*/ 	.word	0x00000cf0
        /*02ac*/ 	.word	0x000000ff
        /*02b0*/ 	.word	0x000000d8
        /*02b4*/ 	.short	0x0100
        /*02b6*/ 	.byte	0x04
	.zero		1


	//   ....[29]....
        /*02b8*/ 	.word	0x00000d00
        /*02bc*/ 	.word	0x000000ff
        /*02c0*/ 	.word	0x000000e8
        /*02c4*/ 	.short	0x0100
        /*02c6*/ 	.byte	0x04
	.zero		1


	//   ....[30]....
        /*02c8*/ 	.word	0x00001960
        /*02cc*/ 	.word	0x00000000
        /*02d0*/ 	.word	0x000000e0
        /*02d4*/ 	.short	0x010a
        /*02d6*/ 	.byte	0xff
	.zero		1


	//   ....[31]....
        /*02d8*/ 	.word	0x00001990
        /*02dc*/ 	.word	0x00000000
        /*02e0*/ 	.word	0x000000d0
        /*02e4*/ 	.short	0x0101
        /*02e6*/ 	.byte	0xff
	.zero		1


	//   ....[32]....
        /*02e8*/ 	.word	0x00001a70
        /*02ec*/ 	.word	0x000000ff
        /*02f0*/ 	.word	0x00000028
        /*02f4*/ 	.short	0x010a
        /*02f6*/ 	.byte	0x04
	.zero		1


	//   ....[33]....
        /*02f8*/ 	.word	0x00001af0
        /*02fc*/ 	.word	0x000000ff
        /*0300*/ 	.word	0x00000028
        /*0304*/ 	.short	0x010a
        /*0306*/ 	.byte	0x21
	.zero		1


	//   ....[34]....
        /*0308*/ 	.word	0x00001c80
        /*030c*/ 	.word	0x000000ff
        /*0310*/ 	.word	0x00000028
        /*0314*/ 	.short	0x010a
        /*0316*/ 	.byte	0x08
	.zero		1


	//   ....[35]....
        /*0318*/ 	.word	0x00001dc0
        /*031c*/ 	.word	0x000000ff
        /*0320*/ 	.word	0x00000068
        /*0324*/ 	.short	0x0101
        /*0326*/ 	.byte	0x06
	.zero		1


	//   ....[36]....
        /*0328*/ 	.word	0x00001de0
        /*032c*/ 	.word	0x000000ff
        /*0330*/ 	.word	0x00000028
        /*0334*/ 	.short	0x010a
        /*0336*/ 	.byte	0x04
	.zero		1


	//   ....[37]....
        /*0338*/ 	.word	0x00001e60
        /*033c*/ 	.word	0x000000ff
        /*0340*/ 	.word	0x00000028
        /*0344*/ 	.short	0x010a
        /*0346*/ 	.byte	0x11
	.zero		1


	//   ....[38]....
        /*0348*/ 	.word	0x00001ff0
        /*034c*/ 	.word	0x000000ff
        /*0350*/ 	.word	0x00000028
        /*0354*/ 	.short	0x010a
        /*0356*/ 	.byte	0x07
	.zero		1


	//   ....[39]....
        /*0358*/ 	.word	0x00002160
        /*035c*/ 	.word	0x00000003
        /*0360*/ 	.word	0x00000070
        /*0364*/ 	.short	0x010a
        /*0366*/ 	.byte	0xff
	.zero		1


	//   ....[40]....
        /*0368*/ 	.word	0x000022b0
        /*036c*/ 	.word	0x00000000
        /*0370*/ 	.word	0x00000000
        /*0374*/ 	.short	0x0101
        /*0376*/ 	.byte	0xff
	.zero		1


	//   ....[41]....
        /*0378*/ 	.word	0x00002850
        /*037c*/ 	.word	0x000000ff
        /*0380*/ 	.word	0x00000000
        /*0384*/ 	.short	0x010a
        /*0386*/ 	.byte	0x04
	.zero		1


	//   ....[42]....
        /*0388*/ 	.word	0x000028e0
        /*038c*/ 	.word	0x000000ff
        /*0390*/ 	.word	0x00000000
        /*0394*/ 	.short	0x010a
        /*0396*/ 	.byte	0x05
	.zero		1


	//   ....[43]....
        /*0398*/ 	.word	0x00002970
        /*039c*/ 	.word	0x000000ff
        /*03a0*/ 	.word	0x00000000
        /*03a4*/ 	.short	0x010a
        /*03a6*/ 	.byte	0x05
	.zero		1


	//   ....[44]....
        /*03a8*/ 	.word	0x00002a00
        /*03ac*/ 	.word	0x000000ff
        /*03b0*/ 	.word	0x00000000
        /*03b4*/ 	.short	0x010a
        /*03b6*/ 	.byte	0x05
	.zero		1


	//   ....[45]....
        /*03b8*/ 	.word	0x00002aa0
        /*03bc*/ 	.word	0x00000000
        /*03c0*/ 	.word	0x00000000
        /*03c4*/ 	.short	0x010a
        /*03c6*/ 	.byte	0xff
	.zero		1


	//   ....[46]....
        /*03c8*/ 	.word	0x00002bc0
        /*03cc*/ 	.word	0x00000002
        /*03d0*/ 	.word	0x000000d0
        /*03d4*/ 	.short	0x010a
        /*03d6*/ 	.byte	0xff
	.zero		1


	//   ....[47]....
        /*03d8*/ 	.word	0x00002c30
        /*03dc*/ 	.word	0x00000002
        /*03e0*/ 	.word	0x00000000
        /*03e4*/ 	.short	0x0101
        /*03e6*/ 	.byte	0xff
	.zero		1


	//   ....[48]....
        /*03e8*/ 	.word	0x00002c50
        /*03ec*/ 	.word	0x000000ff
        /*03f0*/ 	.word	0x00000080
        /*03f4*/ 	.short	0x010a
        /*03f6*/ 	.byte	0x04
	.zero		1


	//   ....[49]....
        /*03f8*/ 	.word	0x00002d70
        /*03fc*/ 	.word	0x00000002
        /*0400*/ 	.word	0x00000070
        /*0404*/ 	.short	0x010a
        /*0406*/ 	.byte	0xff
	.zero		1


	//   ....[50]....
        /*0408*/ 	.word	0x00002e70
        /*040c*/ 	.word	0x00000002
        /*0410*/ 	.word	0x00000000
        /*0414*/ 	.short	0x0101
        /*0416*/ 	.byte	0xff
	.zero		1


	//   ....[51]....
        /*0418*/ 	.word	0x00002f00
        /*041c*/ 	.word	0x000000ff
        /*0420*/ 	.word	0x00000080
        /*0424*/ 	.short	0x0106
        /*0426*/ 	.byte	0x04
	.zero		1


	//   ....[52]....
        /*0428*/ 	.word	0x00002f20
        /*042c*/ 	.word	0x000000ff
        /*0430*/ 	.word	0x00000080
        /*0434*/ 	.short	0x010a
        /*0436*/ 	.byte	0x04
	.zero		1


	//   ....[53]....
        /*0438*/ 	.word	0x00002fb0
        /*043c*/ 	.word	0x000000ff
        /*0440*/ 	.word	0x00000080
        /*0444*/ 	.short	0x0106
        /*0446*/ 	.byte	0x07
	.zero		1


	//   ....[54]....
        /*0448*/ 	.word	0x00002ff0
        /*044c*/ 	.word	0x00000000
        /*0450*/ 	.word	0x00000080
        /*0454*/ 	.short	0x010a
        /*0456*/ 	.byte	0xff
	.zero		1


	//   ....[55]....
        /*0458*/ 	.word	0x00003500
        /*045c*/ 	.word	0x00000000
        /*0460*/ 	.word	0x00000070
        /*0464*/ 	.short	0x010a
        /*0466*/ 	.byte	0xff
	.zero		1


	//   ....[56]....
        /*0468*/ 	.word	0x00003600
        /*046c*/ 	.word	0x00000003
        /*0470*/ 	.word	0x00000000
        /*0474*/ 	.short	0x0101
        /*0476*/ 	.byte	0xff
	.zero		1


	//   ....[57]....
        /*0478*/ 	.word	0x00003610
        /*047c*/ 	.word	0x000000ff
        /*0480*/ 	.word	0x00000000
        /*0484*/ 	.short	0x010a
        /*0486*/ 	.byte	0x04
	.zero		1


	//   ....[58]....
        /*0488*/ 	.word	0x00003690
        /*048c*/ 	.word	0x000000ff
        /*0490*/ 	.word	0x000000b0
        /*0494*/ 	.short	0x010a
        /*0496*/ 	.byte	0x17
	.zero		1


	//   ....[59]....
        /*0498*/ 	.word	0x00003770
        /*049c*/ 	.word	0x000000ff
        /*04a0*/ 	.word	0x00000000
        /*04a4*/ 	.short	0x010a
        /*04a6*/ 	.byte	0x05
	.zero		1


	//   ....[60]....
        /*04a8*/ 	.word	0x000038b0
        /*04ac*/ 	.word	0x000000ff
        /*04b0*/ 	.word	0x00000000
        /*04b4*/ 	.short	0x010a
        /*04b6*/ 	.byte	0x04
	.zero		1


	//   ....[61]....
        /*04b8*/ 	.word	0x00003aa0
        /*04bc*/ 	.word	0x000000ff
        /*04c0*/ 	.word	0x00000000
        /*04c4*/ 	.short	0x010a
        /*04c6*/ 	.byte	0x04
	.zero		1


	//   ....[62]....
        /*04c8*/ 	.word	0x00003b30
        /*04cc*/ 	.word	0x000000ff
        /*04d0*/ 	.word	0x00000000
        /*04d4*/ 	.short	0x010a
        /*04d6*/ 	.byte	0x05
	.zero		1


	//   ....[63]....
        /*04d8*/ 	.word	0x00003bc0
        /*04dc*/ 	.word	0x000000ff
        /*04e0*/ 	.word	0x00000000
        /*04e4*/ 	.short	0x010a
        /*04e6*/ 	.byte	0x05
	.zero		1


	//   ....[64]....
        /*04e8*/ 	.word	0x00003c50
        /*04ec*/ 	.word	0x000000ff
        /*04f0*/ 	.word	0x00000000
        /*04f4*/ 	.short	0x010a
        /*04f6*/ 	.byte	0x04
	.zero		1


	//   ....[65]....
        /*04f8*/ 	.word	0x000040f0
        /*04fc*/ 	.word	0x00000007
        /*0500*/ 	.word	0x00000070
        /*0504*/ 	.short	0x010a
        /*0506*/ 	.byte	0xff
	.zero		1


	//   ....[66]....
        /*0508*/ 	.word	0x00004260
        /*050c*/ 	.word	0x00000000
        /*0510*/ 	.word	0x00000000
        /*0514*/ 	.short	0x0101
        /*0516*/ 	.byte	0xff
	.zero		1


	//   ....[67]....
        /*0518*/ 	.word	0x000046d0
        /*051c*/ 	.word	0x000000ff
        /*0520*/ 	.word	0x00000068
        /*0524*/ 	.short	0x010a
        /*0526*/ 	.byte	0x11
	.zero		1


	//   ....[68]....
        /*0528*/ 	.word	0x00004850
        /*052c*/ 	.word	0x000000ff
        /*0530*/ 	.word	0x00000058
        /*0534*/ 	.short	0x010a
        /*0536*/ 	.byte	0x11
	.zero		1


	//   ....[69]....
        /*0538*/ 	.word	0x00004a60
        /*053c*/ 	.word	0x000000ff
        /*0540*/ 	.word	0x00000050
        /*0544*/ 	.short	0x010b
        /*0546*/ 	.byte	0x11
	.zero		1


	//   ....[70]....
        /*0548*/ 	.word	0x00004a70
        /*054c*/ 	.word	0x000000ff
        /*0550*/ 	.word	0x00000000
        /*0554*/ 	.short	0x0101
        /*0556*/ 	.byte	0x30
	.zero		1


	//   ....[71]....
        /*0558*/ 	.word	0x00004ab0
        /*055c*/ 	.word	0x00000000
        /*0560*/ 	.word	0x00000058
        /*0564*/ 	.short	0x010a
        /*0566*/ 	.byte	0xff
	.zero		1


	//   ....[72]....
        /*0568*/ 	.word	0x00004de0
        /*056c*/ 	.word	0x00000003
        /*0570*/ 	.word	0x00000070
        /*0574*/ 	.short	0x010a
        /*0576*/ 	.byte	0xff
	.zero		1


	//   ....[73]....
        /*0578*/ 	.word	0x00004f60
        /*057c*/ 	.word	0x00000000
        /*0580*/ 	.word	0x00000000
        /*0584*/ 	.short	0x0101
        /*0586*/ 	.byte	0xff
	.zero		1


	//   ....[74]....
        /*0588*/ 	.word	0x000059c0
        /*058c*/ 	.word	0x000000ff
        /*0590*/ 	.word	0x00000050
        /*0594*/ 	.short	0x010a
        /*0596*/ 	.byte	0x2c
	.zero		1


	//   ....[75]....
        /*0598*/ 	.word	0x000059d0
        /*059c*/ 	.word	0x00000010
        /*05a0*/ 	.word	0x00000090
        /*05a4*/ 	.short	0x010a
        /*05a6*/ 	.byte	0xff
	.zero		1


	//   ....[76]....
        /*05a8*/ 	.word	0x00005b80
        /*05ac*/ 	.word	0x000000ff
        /*05b0*/ 	.word	0x00000050
        /*05b4*/ 	.short	0x010a
        /*05b6*/ 	.byte	0x2c
	.zero		1


	//   ....[77]....
        /*05b8*/ 	.word	0x00005c60
        /*05bc*/ 	.word	0x000000ff
        /*05c0*/ 	.word	0x00000000
        /*05c4*/ 	.short	0x0101
        /*05c6*/ 	.byte	0x04
	.zero		1


	//   ....[78]....
        /*05c8*/ 	.word	0x00005cc0
        /*05cc*/ 	.word	0x00000010
        /*05d0*/ 	.word	0x00000090
        /*05d4*/ 	.short	0x010a
        /*05d6*/ 	.byte	0xff
	.zero		1


	//   ....[79]....
        /*05d8*/ 	.word	0x00005f80
        /*05dc*/ 	.word	0x000000ff
        /*05e0*/ 	.word	0x00000000
        /*05e4*/ 	.short	0x0101
        /*05e6*/ 	.byte	0x04
	.zero		1


	//   ....[80]....
        /*05e8*/ 	.word	0x00006980
        /*05ec*/ 	.word	0x00000000
        /*05f0*/ 	.word	0x000000e0
        /*05f4*/ 	.short	0x010a
        /*05f6*/ 	.byte	0xff
	.zero		1


	//   ....[81]....
        /*05f8*/ 	.word	0x000069e0
        /*05fc*/ 	.word	0x00000000
        /*0600*/ 	.word	0x00000028
        /*0604*/ 	.short	0x010a
        /*0606*/ 	.byte	0xff
	.zero		1


	//   ....[82]....
        /*0608*/ 	.word	0x00006a40
        /*060c*/ 	.word	0x00000000
        /*0610*/ 	.word	0x00000028
        /*0614*/ 	.short	0x010a
        /*0616*/ 	.byte	0xff
	.zero		1


	//   ....[83]....
        /*0618*/ 	.word	0x00006a90
        /*061c*/ 	.word	0x00000003
        /*0620*/ 	.word	0x00000070
        /*0624*/ 	.short	0x010a
        /*0626*/ 	.byte	0xff
	.zero		1


	//   ....[84]....
        /*0628*/ 	.word	0x00006af0
        /*062c*/ 	.word	0x00000000
        /*0630*/ 	.word	0x00000000
        /*0634*/ 	.short	0x010a
        /*0636*/ 	.byte	0xff
	.zero		1


	//   ....[85]....
        /*0638*/ 	.word	0x00006b50
        /*063c*/ 	.word	0x00000000
        /*0640*/ 	.word	0x00000000
        /*0644*/ 	.short	0x010a
        /*0646*/ 	.byte	0xff
	.zero		1


	//   ....[86]....
        /*0648*/ 	.word	0x00006bb0
        /*064c*/ 	.word	0x00000000
        /*0650*/ 	.word	0x00000000
        /*0654*/ 	.short	0x010a
        /*0656*/ 	.byte	0xff
	.zero		1


	//   ....[87]....
        /*0658*/ 	.word	0x00006c10
        /*065c*/ 	.word	0x00000000
        /*0660*/ 	.word	0x00000000
        /*0664*/ 	.short	0x010a
        /*0666*/ 	.byte	0xff
	.zero		1


	//   ....[88]....
        /*0668*/ 	.word	0x00006c60
        /*066c*/ 	.word	0x00000002
        /*0670*/ 	.word	0x000000d0
        /*0674*/ 	.short	0x010a
        /*0676*/ 	.byte	0xff
	.zero		1


	//   ....[89]....
        /*0678*/ 	.word	0x00006cc0
        /*067c*/ 	.word	0x00000002
        /*0680*/ 	.word	0x00000080
        /*0684*/ 	.short	0x010a
        /*0686*/ 	.byte	0xff
	.zero		1


	//   ....[90]....
        /*0688*/ 	.word	0x00006d10
        /*068c*/ 	.word	0x00000002
        /*0690*/ 	.word	0x00000070
        /*0694*/ 	.short	0x010a
        /*0696*/ 	.byte	0xff
	.zero		1


	//   ....[91]....
        /*0698*/ 	.word	0x00006d70
        /*069c*/ 	.word	0x00000000
        /*06a0*/ 	.word	0x00000080
        /*06a4*/ 	.short	0x010a
        /*06a6*/ 	.byte	0xff
	.zero		1


	//   ....[92]....
        /*06a8*/ 	.word	0x00006dc0
        /*06ac*/ 	.word	0x00000000
        /*06b0*/ 	.word	0x00000070
        /*06b4*/ 	.short	0x010a
        /*06b6*/ 	.byte	0xff
	.zero		1


	//   ....[93]....
        /*06b8*/ 	.word	0x00006e20
        /*06bc*/ 	.word	0x00000002
        /*06c0*/ 	.word	0x000000b0
        /*06c4*/ 	.short	0x010a
        /*06c6*/ 	.byte	0xff
	.zero		1


	//   ....[94]....
        /*06c8*/ 	.word	0x00006e80
        /*06cc*/ 	.word	0x00000000
        /*06d0*/ 	.word	0x00000000
        /*06d4*/ 	.short	0x010a
        /*06d6*/ 	.byte	0xff
	.zero		1


	//   ....[95]....
        /*06d8*/ 	.word	0x00006ee0
        /*06dc*/ 	.word	0x00000000
        /*06e0*/ 	.word	0x00000000
        /*06e4*/ 	.short	0x010a
        /*06e6*/ 	.byte	0xff
	.zero		1


	//   ....[96]....
        /*06e8*/ 	.word	0x00006f40
        /*06ec*/ 	.word	0x00000000
        /*06f0*/ 	.word	0x00000000
        /*06f4*/ 	.short	0x010a
        /*06f6*/ 	.byte	0xff
	.zero		1


	//   ....[97]....
        /*06f8*/ 	.word	0x00006fa0
        /*06fc*/ 	.word	0x00000000
        /*0700*/ 	.word	0x00000000
        /*0704*/ 	.short	0x010a
        /*0706*/ 	.byte	0xff
	.zero		1


	//   ....[98]....
        /*0708*/ 	.word	0x00007000
        /*070c*/ 	.word	0x00000000
        /*0710*/ 	.word	0x00000000
        /*0714*/ 	.short	0x010a
        /*0716*/ 	.byte	0xff
	.zero		1


	//   ....[99]....
        /*0718*/ 	.word	0x00007050
        /*071c*/ 	.word	0x00000007
        /*0720*/ 	.word	0x00000070
        /*0724*/ 	.short	0x010a
        /*0726*/ 	.byte	0xff
	.zero		1


	//   ....[100]....
        /*0728*/ 	.word	0x000070b0
        /*072c*/ 	.word	0x00000000
        /*0730*/ 	.word	0x00000068
        /*0734*/ 	.short	0x010a
        /*0736*/ 	.byte	0xff
	.zero		1


	//   ....[101]....
        /*0738*/ 	.word	0x00007110
        /*073c*/ 	.word	0x00000000
        /*0740*/ 	.word	0x00000058
        /*0744*/ 	.short	0x010a
        /*0746*/ 	.byte	0xff
	.zero		1


	//   ....[102]....
        /*0748*/ 	.word	0x00007160
        /*074c*/ 	.word	0x00000003
        /*0750*/ 	.word	0x00000070
        /*0754*/ 	.short	0x010a
        /*0756*/ 	.byte	0xff
	.zero		1


	//   ....[103]....
        /*0758*/ 	.word	0x000071c0
        /*075c*/ 	.word	0x00000000
        /*0760*/ 	.word	0x00000050
        /*0764*/ 	.short	0x010a
        /*0766*/ 	.byte	0xff
	.zero		1


	//   ....[104]....
        /*0768*/ 	.word	0x00007210
        /*076c*/ 	.word	0x00000010
        /*0770*/ 	.word	0x00000090
        /*0774*/ 	.short	0x010a
        /*0776*/ 	.byte	0xff
	.zero		1


	//----- nvinfo : EIATTR_NUM_MBARRIERS
	.align		4
.L_47:
        /*0778*/ 	.byte	0x03, 0x38
        /*077a*/ 	.short	0x001e


	//----- nvinfo : EIATTR_EXIT_INSTR_OFFSETS
	.align		4
        /*077c*/ 	.byte	0x04, 0x1c
        /*077e*/ 	.short	(.L_49 - .L_48)


	//   ....[0]....
.L_48:
        /*0780*/ 	.word	0x00002ad0


	//   ....[1]....
        /*0784*/ 	.word	0x00002fc0


	//   ....[2]....
        /*0788*/ 	.word	0x00003020


	//   ....[3]....
        /*078c*/ 	.word	0x00003eb0


	//   ....[4]....
        /*0790*/ 	.word	0x00004ae0


	//   ....[5]....
        /*0794*/ 	.word	0x00004b20


	//   ....[6]....
        /*0798*/ 	.word	0x00006970


	//----- nvinfo : EIATTR_MAX_THREADS
	.align		4
.L_49:
        /*079c*/ 	.byte	0x04, 0x05
        /*079e*/ 	.short	(.L_51 - .L_50)
.L_50:
        /*07a0*/ 	.word	0x00000100
        /*07a4*/ 	.word	0x00000001
        /*07a8*/ 	.word	0x00000001


	//----- nvinfo : EIATTR_CRS_STACK_SIZE
	.align		4
.L_51:
        /*07ac*/ 	.byte	0x04, 0x1e
        /*07ae*/ 	.short	(.L_53 - .L_52)
.L_52:
        /*07b0*/ 	.word	0x00000000


	//----- nvinfo : EIATTR_CBANK_PARAM_SIZE
	.align		4
.L_53:
        /*07b4*/ 	.byte	0x03, 0x19
        /*07b6*/ 	.short	0x0800


	//----- nvinfo : EIATTR_PARAM_CBANK
	.align		4
        /*07b8*/ 	.byte	0x04, 0x0a
        /*07ba*/ 	.short	(.L_55 - .L_54)
	.align		4
.L_54:
        /*07bc*/ 	.word	index@(.nv.constant0._ZN7cutlass13device_kernelINS_4gemm6kernel13GemmUniversalIN4cute5tupleIJiiiiEEENS1_10collective13CollectiveMmaINS1_35MainloopSm100TmaUmmaWarpSpecializedILi5ELi2ELi4ENS5_IJNS4_1CILi2EEESB_NSA_ILi1EEEEEEEENS5_IJNSA_ILi64EEESF_SF_EEEaNS5_IJlSC_lEEEaSH_NS4_8TiledMMAINS4_8MMA_AtomIJNS4_15SM100_MMA_S8_SSIaaiLi64ELi64ELNS4_4UMMA5MajorE0ELSM_0ELNSL_8SaturateE0EEEEEENS4_6LayoutINS5_IJSC_SC_SC_EEENS5_IJNSA_ILi0EEESS_SS_EEEEENS5_IJNS4_10UnderscoreESV_SV_EEEEENS4_23SM90_TMA_LOAD_MULTICASTENS4_14ComposedLayoutINS4_7SwizzleILi2ELi4ELi3EEENS4_18smem_ptr_flag_bitsILi8EEENSQ_INS5_IJNSA_ILi8EEESF_EEENS5_IJSF_SC_EEEEEEEvNS4_8identityESY_S18_vS19_EENS_8epilogue10collective18CollectiveEpilogueINS1B_23Sm100TmaWarpSpecializedILi1ELi1ELi32ELb0ELb0EEEJSG_NS5_IJNSQ_ISF_SC_EES1G_EEEaSH_aSH_NS1B_6fusion15FusionCallbacksIS1F_NS1I_17LinearCombinationIaiaiLNS_15FloatRoundStyleE2EEESG_S1H_JEEENS4_5SM1004TMEM4LOAD26SM100_TMEM_LOAD_16dp32b32xENS4_13SM90_TMA_LOADES18_NS4_39AutoVectorizingCopyWithAssumedAlignmentILi128EEENS4_14SM90_TMA_STOREES18_S1U_S1U_EEEvvEEEEvNT_6ParamsE)
        /*07c0*/ 	.short	0x0380
        /*07c2*/ 	.short	0x0800


	//----- nvinfo : EIATTR_SW_WAR
	.align		4
.L_55:
        /*07c4*/ 	.byte	0x04, 0x36
        /*07c6*/ 	.short	(.L_57 - .L_56)
.L_56:
        /*07c8*/ 	.word	0x00000008
.L_57:


//--------------------- .nv.callgraph             --------------------------
	.section	.nv.callgraph,"",@"SHT_CUDA_CALLGRAPH"
	.align	4
	.sectionentsize	8
	.align		4
        /*0000*/ 	.word	0x00000000
	.align		4
        /*0004*/ 	.word	0xffffffff
	.align		4
        /*0008*/ 	.word	index@(_ZN7cutlass13device_kernelINS_4gemm6kernel13GemmUniversalIN4cute5tupleIJiiiiEEENS1_10collective13CollectiveMmaINS1_35MainloopSm100TmaUmmaWarpSpecializedILi5ELi2ELi4ENS5_IJNS4_1CILi2EEESB_NSA_ILi1EEEEEEEENS5_IJNSA_ILi64EEESF_SF_EEEaNS5_IJlSC_lEEEaSH_NS4_8TiledMMAINS4_8MMA_AtomIJNS4_15SM100_MMA_S8_SSIaaiLi64ELi64ELNS4_4UMMA5MajorE0ELSM_0ELNSL_8SaturateE0EEEEEENS4_6LayoutINS5_IJSC_SC_SC_EEENS5_IJNSA_ILi0EEESS_SS_EEEEENS5_IJNS4_10UnderscoreESV_SV_EEEEENS4_23SM90_TMA_LOAD_MULTICASTENS4_14ComposedLayoutINS4_7SwizzleILi2ELi4ELi3EEENS4_18smem_ptr_flag_bitsILi8EEENSQ_INS5_IJNSA_ILi8EEESF_EEENS5_IJSF_SC_EEEEEEEvNS4_8identityESY_S18_vS19_EENS_8epilogue10collective18CollectiveEpilogueINS1B_23Sm100TmaWarpSpecializedILi1ELi1ELi32ELb0ELb0EEEJSG_NS5_IJNSQ_ISF_SC_EES1G_EEEaSH_aSH_NS1B_6fusion15FusionCallbacksIS1F_NS1I_17LinearCombinationIaiaiLNS_15FloatRoundStyleE2EEESG_S1H_JEEENS4_5SM1004TMEM4LOAD26SM100_TMEM_LOAD_16dp32b32xENS4_13SM90_TMA_LOADES18_NS4_39AutoVectorizingCopyWithAssumedAlignmentILi128EEENS4_14SM90_TMA_STOREES18_S1U_S1U_EEEvvEEEEvNT_6ParamsE)
	.align		4
        /*000c*/ 	.word	index@(__assertfail)
	.align		4
        /*0010*/ 	.word	0x00000000
	.align		4
        /*0014*/ 	.word	0xfffffffe
	.align		4
        /*0018*/ 	.word	0x00000000
	.align		4
        /*001c*/ 	.word	0xfffffffd
	.align		4
        /*0020*/ 	.word	0x00000000
	.align		4
        /*0024*/ 	.word	0xfffffffc


//--------------------- .nv.constant4             --------------------------
	.section	.nv.constant4,"a",@progbits
	.align	8
	.align		8
.nv.constant4:
        /*0000*/ 	.dword	__assertfail
	.align		8
        /*0008*/ 	.dword	__unnamed_1
	.align		8
        /*0010*/ 	.dword	__unnamed_2
	.align		8
        /*0018*/ 	.dword	_ZN40_INTERNAL_5e007372_4_k_cu_21951f18_106044cuda3std3__45__cpo5beginE
	.align		8
        /*0020*/ 	.dword	_ZN40_INTERNAL_5e007372_4_k_cu_21951f18_106044cuda3std3__45__cpo3endE
	.align		8
        /*0028*/ 	.dword	_ZN40_INTERNAL_5e007372_4_k_cu_21951f18_106044cuda3std3__45__cpo6cbeginE
	.align		8
        /*0030*/ 	.dword	_ZN40_INTERNAL_5e007372_4_k_cu_21951f18_106044cuda3std3__45__cpo4cendE
	.align		8
        /*0038*/ 	.dword	_ZN40_INTERNAL_5e007372_4_k_cu_21951f18_106044cuda3std3__442_GLOBAL__N__5e007372_4_k_cu_21951f18_106046ignoreE
	.align		8
        /*0040*/ 	.dword	_ZN40_INTERNAL_5e007372_4_k_cu_21951f18_106044cuda3std3__419piecewise_constructE
	.align		8
        /*0048*/ 	.dword	_ZN40_INTERNAL_5e007372_4_k_cu_21951f18_106044cuda3std3__48in_placeE
	.align		8
        /*0050*/ 	.dword	_ZN40_INTERNAL_5e007372_4_k_cu_21951f18_106044cuda3std6ranges3__45__cpo4swapE
	.align		8
        /*0058*/ 	.dword	_ZN40_INTERNAL_5e007372_4_k_cu_21951f18_106044cuda3std6ranges3__45__cpo9iter_moveE
	.align		8
        /*0060*/ 	.dword	_ZN40_INTERNAL_5e007372_4_k_cu_21951f18_106044cute7productE
	.align		8
        /*0068*/ 	.dword	_ZN40_INTERNAL_5e007372_4_k_cu_21951f18_106044cute1_E
	.align		8
        /*0070*/ 	.dword	$str$25
	.align		8
        /*0078*/ 	.dword	$str$26
	.align		8
        /*0080*/ 	.dword	$str$27
	.align		8
        /*0088*/ 	.dword	$str$28


//--------------------- .text._ZN7cutlass13device_kernelINS_4gemm6kernel13GemmUniversalIN4cute5tupleIJiiiiEEENS1_10collective13CollectiveMmaINS1_35MainloopSm100TmaUmmaWarpSpecializedILi5ELi2ELi4ENS5_IJNS4_1CILi2EEESB_NSA_ILi1EEEEEEEENS5_IJNSA_ILi64EEESF_SF_EEEaNS5_IJlSC_lEEEaSH_NS4_8TiledMMAINS4_8MMA_AtomIJNS4_15SM100_MMA_S8_SSIaaiLi64ELi64ELNS4_4UMMA5MajorE0ELSM_0ELNSL_8SaturateE0EEEEEENS4_6LayoutINS5_IJSC_SC_SC_EEENS5_IJNSA_ILi0EEESS_SS_EEEEENS5_IJNS4_10UnderscoreESV_SV_EEEEENS4_23SM90_TMA_LOAD_MULTICASTENS4_14ComposedLayoutINS4_7SwizzleILi2ELi4ELi3EEENS4_18smem_ptr_flag_bitsILi8EEENSQ_INS5_IJNSA_ILi8EEESF_EEENS5_IJSF_SC_EEEEEEEvNS4_8identityESY_S18_vS19_EENS_8epilogue10collective18CollectiveEpilogueINS1B_23Sm100TmaWarpSpecializedILi1ELi1ELi32ELb0ELb0EEEJSG_NS5_IJNSQ_ISF_SC_EES1G_EEEaSH_aSH_NS1B_6fusion15FusionCallbacksIS1F_NS1I_17LinearCombinationIaiaiLNS_15FloatRoundStyleE2EEESG_S1H_JEEENS4_5SM1004TMEM4LOAD26SM100_TMEM_LOAD_16dp32b32xENS4_13SM90_TMA_LOADES18_NS4_39AutoVectorizingCopyWithAssumedAlignmentILi128EEENS4_14SM90_TMA_STOREES18_S1U_S1U_EEEvvEEEEvNT_6ParamsE --------------------------
	.section	.text._ZN7cutlass13device_kernelINS_4gemm6kernel13GemmUniversalIN4cute5tupleIJiiiiEEENS1_10collective13CollectiveMmaINS1_35MainloopSm100TmaUmmaWarpSpecializedILi5ELi2ELi4ENS5_IJNS4_1CILi2EEESB_NSA_ILi1EEEEEEEENS5_IJNSA_ILi64EEESF_SF_EEEaNS5_IJlSC_lEEEaSH_NS4_8TiledMMAINS4_8MMA_AtomIJNS4_15SM100_MMA_S8_SSIaaiLi64ELi64ELNS4_4UMMA5MajorE0ELSM_0ELNSL_8SaturateE0EEEEEENS4_6LayoutINS5_IJSC_SC_SC_EEENS5_IJNSA_ILi0EEESS_SS_EEEEENS5_IJNS4_10UnderscoreESV_SV_EEEEENS4_23SM90_TMA_LOAD_MULTICASTENS4_14ComposedLayoutINS4_7SwizzleILi2ELi4ELi3EEENS4_18smem_ptr_flag_bitsILi8EEENSQ_INS5_IJNSA_ILi8EEESF_EEENS5_IJSF_SC_EEEEEEEvNS4_8identityESY_S18_vS19_EENS_8epilogue10collective18CollectiveEpilogueINS1B_23Sm100TmaWarpSpecializedILi1ELi1ELi32ELb0ELb0EEEJSG_NS5_IJNSQ_ISF_SC_EES1G_EEEaSH_aSH_NS1B_6fusion15FusionCallbacksIS1F_NS1I_17LinearCombinationIaiaiLNS_15FloatRoundStyleE2EEESG_S1H_JEEENS4_5SM1004TMEM4LOAD26SM100_TMEM_LOAD_16dp32b32xENS4_13SM90_TMA_LOADES18_NS4_39AutoVectorizingCopyWithAssumedAlignmentILi128EEENS4_14SM90_TMA_STOREES18_S1U_S1U_EEEvvEEEEvNT_6ParamsE,"ax",@progbits
	.align	128
.text._ZN7cutlass13device_kernelINS_4gemm6kernel13GemmUniversalIN4cute5tupleIJiiiiEEENS1_10collective13CollectiveMmaINS1_35MainloopSm100TmaUmmaWarpSpecializedILi5ELi2ELi4ENS5_IJNS4_1CILi2EEESB_NSA_ILi1EEEEEEEENS5_IJNSA_ILi64EEESF_SF_EEEaNS5_IJlSC_lEEEaSH_NS4_8TiledMMAINS4_8MMA_AtomIJNS4_15SM100_MMA_S8_SSIaaiLi64ELi64ELNS4_4UMMA5MajorE0ELSM_0ELNSL_8SaturateE0EEEEEENS4_6LayoutINS5_IJSC_SC_SC_EEENS5_IJNSA_ILi0EEESS_SS_EEEEENS5_IJNS4_10UnderscoreESV_SV_EEEEENS4_23SM90_TMA_LOAD_MULTICASTENS4_14ComposedLayoutINS4_7SwizzleILi2ELi4ELi3EEENS4_18smem_ptr_flag_bitsILi8EEENSQ_INS5_IJNSA_ILi8EEESF_EEENS5_IJSF_SC_EEEEEEEvNS4_8identityESY_S18_vS19_EENS_8epilogue10collective18CollectiveEpilogueINS1B_23Sm100TmaWarpSpecializedILi1ELi1ELi32ELb0ELb0EEEJSG_NS5_IJNSQ_ISF_SC_EES1G_EEEaSH_aSH_NS1B_6fusion15FusionCallbacksIS1F_NS1I_17LinearCombinationIaiaiLNS_15FloatRoundStyleE2EEESG_S1H_JEEENS4_5SM1004TMEM4LOAD26SM100_TMEM_LOAD_16dp32b32xENS4_13SM90_TMA_LOADES18_NS4_39AutoVectorizingCopyWithAssumedAlignmentILi128EEENS4_14SM90_TMA_STOREES18_S1U_S1U_EEEvvEEEEvNT_6ParamsE:
        .type           _ZN7cutlass13device_kernelINS_4gemm6kernel13GemmUniversalIN4cute5tupleIJiiiiEEENS1_10collective13CollectiveMmaINS1_35MainloopSm100TmaUmmaWarpSpecializedILi5ELi2ELi4ENS5_IJNS4_1CILi2EEESB_NSA_ILi1EEEEEEEENS5_IJNSA_ILi64EEESF_SF_EEEaNS5_IJlSC_lEEEaSH_NS4_8TiledMMAINS4_8MMA_AtomIJNS4_15SM100_MMA_S8_SSIaaiLi64ELi64ELNS4_4UMMA5MajorE0ELSM_0ELNSL_8SaturateE0EEEEEENS4_6LayoutINS5_IJSC_SC_SC_EEENS5_IJNSA_ILi0EEESS_SS_EEEEENS5_IJNS4_10UnderscoreESV_SV_EEEEENS4_23SM90_TMA_LOAD_MULTICASTENS4_14ComposedLayoutINS4_7SwizzleILi2ELi4ELi3EEENS4_18smem_ptr_flag_bitsILi8EEENSQ_INS5_IJNSA_ILi8EEESF_EEENS5_IJSF_SC_EEEEEEEvNS4_8identityESY_S18_vS19_EENS_8epilogue10collective18CollectiveEpilogueINS1B_23Sm100TmaWarpSpecializedILi1ELi1ELi32ELb0ELb0EEEJSG_NS5_IJNSQ_ISF_SC_EES1G_EEEaSH_aSH_NS1B_6fusion15FusionCallbacksIS1F_NS1I_17LinearCombinationIaiaiLNS_15FloatRoundStyleE2EEESG_S1H_JEEENS4_5SM1004TMEM4LOAD26SM100_TMEM_LOAD_16dp32b32xENS4_13SM90_TMA_LOADES18_NS4_39AutoVectorizingCopyWithAssumedAlignmentILi128EEENS4_14SM90_TMA_STOREES18_S1U_S1U_EEEvvEEEEvNT_6ParamsE,@function
        .size           _ZN7cutlass13device_kernelINS_4gemm6kernel13GemmUniversalIN4cute5tupleIJiiiiEEENS1_10collective13CollectiveMmaINS1_35MainloopSm100TmaUmmaWarpSpecializedILi5ELi2ELi4ENS5_IJNS4_1CILi2EEESB_NSA_ILi1EEEEEEEENS5_IJNSA_ILi64EEESF_SF_EEEaNS5_IJlSC_lEEEaSH_NS4_8TiledMMAINS4_8MMA_AtomIJNS4_15SM100_MMA_S8_SSIaaiLi64ELi64ELNS4_4UMMA5MajorE0ELSM_0ELNSL_8SaturateE0EEEEEENS4_6LayoutINS5_IJSC_SC_SC_EEENS5_IJNSA_ILi0EEESS_SS_EEEEENS5_IJNS4_10UnderscoreESV_SV_EEEEENS4_23SM90_TMA_LOAD_MULTICASTENS4_14ComposedLayoutINS4_7SwizzleILi2ELi4ELi3EEENS4_18smem_ptr_flag_bitsILi8EEENSQ_INS5_IJNSA_ILi8EEESF_EEENS5_IJSF_SC_EEEEEEEvNS4_8identityESY_S18_vS19_EENS_8epilogue10collective18CollectiveEpilogueINS1B_23Sm100TmaWarpSpecializedILi1ELi1ELi32ELb0ELb0EEEJSG_NS5_IJNSQ_ISF_SC_EES1G_EEEaSH_aSH_NS1B_6fusion15FusionCallbacksIS1F_NS1I_17LinearCombinationIaiaiLNS_15FloatRoundStyleE2EEESG_S1H_JEEENS4_5SM1004TMEM4LOAD26SM100_TMEM_LOAD_16dp32b32xENS4_13SM90_TMA_LOADES18_NS4_39AutoVectorizingCopyWithAssumedAlignmentILi128EEENS4_14SM90_TMA_STOREES18_S1U_S1U_EEEvvEEEEvNT_6ParamsE,(.L_x_138 - _ZN7cutlass13device_kernelINS_4gemm6kernel13GemmUniversalIN4cute5tupleIJiiiiEEENS1_10collective13CollectiveMmaINS1_35MainloopSm100TmaUmmaWarpSpecializedILi5ELi2ELi4ENS5_IJNS4_1CILi2EEESB_NSA_ILi1EEEEEEEENS5_IJNSA_ILi64EEESF_SF_EEEaNS5_IJlSC_lEEEaSH_NS4_8TiledMMAINS4_8MMA_AtomIJNS4_15SM100_MMA_S8_SSIaaiLi64ELi64ELNS4_4UMMA5MajorE0ELSM_0ELNSL_8SaturateE0EEEEEENS4_6LayoutINS5_IJSC_SC_SC_EEENS5_IJNSA_ILi0EEESS_SS_EEEEENS5_IJNS4_10UnderscoreESV_SV_EEEEENS4_23SM90_TMA_LOAD_MULTICASTENS4_14ComposedLayoutINS4_7SwizzleILi2ELi4ELi3EEENS4_18smem_ptr_flag_bitsILi8EEENSQ_INS5_IJNSA_ILi8EEESF_EEENS5_IJSF_SC_EEEEEEEvNS4_8identityESY_S18_vS19_EENS_8epilogue10collective18CollectiveEpilogueINS1B_23Sm100TmaWarpSpecializedILi1ELi1ELi32ELb0ELb0EEEJSG_NS5_IJNSQ_ISF_SC_EES1G_EEEaSH_aSH_NS1B_6fusion15FusionCallbacksIS1F_NS1I_17LinearCombinationIaiaiLNS_15FloatRoundStyleE2EEESG_S1H_JEEENS4_5SM1004TMEM4LOAD26SM100_TMEM_LOAD_16dp32b32xENS4_13SM90_TMA_LOADES18_NS4_39AutoVectorizingCopyWithAssumedAlignmentILi128EEENS4_14SM90_TMA_STOREES18_S1U_S1U_EEEvvEEEEvNT_6ParamsE)
        .other          _ZN7cutlass13device_kernelINS_4gemm6kernel13GemmUniversalIN4cute5tupleIJiiiiEEENS1_10collective13CollectiveMmaINS1_35MainloopSm100TmaUmmaWarpSpecializedILi5ELi2ELi4ENS5_IJNS4_1CILi2EEESB_NSA_ILi1EEEEEEEENS5_IJNSA_ILi64EEESF_SF_EEEaNS5_IJlSC_lEEEaSH_NS4_8TiledMMAINS4_8MMA_AtomIJNS4_15SM100_MMA_S8_SSIaaiLi64ELi64ELNS4_4UMMA5MajorE0ELSM_0ELNSL_8SaturateE0EEEEEENS4_6LayoutINS5_IJSC_SC_SC_EEENS5_IJNSA_ILi0EEESS_SS_EEEEENS5_IJNS4_10UnderscoreESV_SV_EEEEENS4_23SM90_TMA_LOAD_MULTICASTENS4_14ComposedLayoutINS4_7SwizzleILi2ELi4ELi3EEENS4_18smem_ptr_flag_bitsILi8EEENSQ_INS5_IJNSA_ILi8EEESF_EEENS5_IJSF_SC_EEEEEEEvNS4_8identityESY_S18_vS19_EENS_8epilogue10collective18CollectiveEpilogueINS1B_23Sm100TmaWarpSpecializedILi1ELi1ELi32ELb0ELb0EEEJSG_NS5_IJNSQ_ISF_SC_EES1G_EEEaSH_aSH_NS1B_6fusion15FusionCallbacksIS1F_NS1I_17LinearCombinationIaiaiLNS_15FloatRoundStyleE2EEESG_S1H_JEEENS4_5SM1004TMEM4LOAD26SM100_TMEM_LOAD_16dp32b32xENS4_13SM90_TMA_LOADES18_NS4_39AutoVectorizingCopyWithAssumedAlignmentILi128EEENS4_14SM90_TMA_STOREES18_S1U_S1U_EEEvvEEEEvNT_6ParamsE,@"STO_CUDA_ENTRY STV_DEFAULT"
_ZN7cutlass13device_kernelINS_4gemm6kernel13GemmUniversalIN4cute5tupleIJiiiiEEENS1_10collective13CollectiveMmaINS1_35MainloopSm100TmaUmmaWarpSpecializedILi5ELi2ELi4ENS5_IJNS4_1CILi2EEESB_NSA_ILi1EEEEEEEENS5_IJNSA_ILi64EEESF_SF_EEEaNS5_IJlSC_lEEEaSH_NS4_8TiledMMAINS4_8MMA_AtomIJNS4_15SM100_MMA_S8_SSIaaiLi64ELi64ELNS4_4UMMA5MajorE0ELSM_0ELNSL_8SaturateE0EEEEEENS4_6LayoutINS5_IJSC_SC_SC_EEENS5_IJNSA_ILi0EEESS_SS_EEEEENS5_IJNS4_10UnderscoreESV_SV_EEEEENS4_23SM90_TMA_LOAD_MULTICASTENS4_14ComposedLayoutINS4_7SwizzleILi2ELi4ELi3EEENS4_18smem_ptr_flag_bitsILi8EEENSQ_INS5_IJNSA_ILi8EEESF_EEENS5_IJSF_SC_EEEEEEEvNS4_8identityESY_S18_vS19_EENS_8epilogue10collective18CollectiveEpilogueINS1B_23Sm100TmaWarpSpecializedILi1ELi1ELi32ELb0ELb0EEEJSG_NS5_IJNSQ_ISF_SC_EES1G_EEEaSH_aSH_NS1B_6fusion15FusionCallbacksIS1F_NS1I_17LinearCombinationIaiaiLNS_15FloatRoundStyleE2EEESG_S1H_JEEENS4_5SM1004TMEM4LOAD26SM100_TMEM_LOAD_16dp32b32xENS4_13SM90_TMA_LOADES18_NS4_39AutoVectorizingCopyWithAssumedAlignmentILi128EEENS4_14SM90_TMA_STOREES18_S1U_S1U_EEEvvEEEEvNT_6ParamsE:
[----:B------:R-:W1:Y:S01]  /*0000*/  LDC R1, c[0x0][0x37c] ;  /* 0x0000df00ff017b82 */ /* 0x000e620000000800 */
[----:B------:R-:W2:Y:S01]  /*0010*/  S2R R69, SR_TID.X ;  /* 0x0000000000457919 */ /* 0x000ea20000002100 */
[----:B------:R-:W3:Y:S01]  /*0020*/  LDCU.64 UR8, c[0x0][0x890] ;  /* 0x00011200ff0877ac */ /* 0x000ee20008000a00 */
[----:B------:R-:W-:Y:S02]  /*0030*/  PRMT R80, RZ, 0x7610, R80 ;  /* 0x00007610ff507816 */ /* 0x000fe40000000050 */
[----:B------:R-:W-:Y:S01]  /*0040*/  ELECT P3, URZ, PT ;  /* 0x0000000000ff782f */ /* 0x000fe20003860000 */
[----:B---3--:R-:W-:-:S04]  /*0050*/  UISETP.NE.U32.AND UP0, UPT, UR8, URZ, UPT ;  /* 0x000000ff0800728c */ /* 0x008fc8000bf05070 */
[----:B------:R-:W-:Y:S01]  /*0060*/  UISETP.NE.AND.EX UP0, UPT, UR9, URZ, UPT, UP0 ;  /* 0x000000ff0900728c */ /* 0x000fe2000bf05300 */
[----:B--2---:R-:W-:-:S05]  /*0070*/  SHF.R.U32.HI R81, RZ, 0x5, R69 ;  /* 0x00000005ff517819 */ /* 0x004fca0000011645 */
[----:B------:R-:W2:Y:S02]  /*0080*/  SHFL.IDX PT, R0, R81, RZ, 0x1f ;  /* 0x00001fff51007589 */ /* 0x000ea400000e0000 */
[----:B--2---:R-:W-:Y:S01]  /*0090*/  R2UR UR22, R0 ;  /* 0x00000000001672ca */ /* 0x004fe200000e0000 */
[----:B-1----:R-:W-:-:S14]  /*00a0*/  BRA.U UP0, `(.L_x_0) ;  /* 0x0000000100307547 */ /* 0x002fdc000b800000 */
[----:B------:R-:W1:Y:S02]  /*00b0*/  LDCU.64 UR4, c[0x0][0x888] ;  /* 0x00011100ff0477ac */ /* 0x000e640008000a00 */
[----:B-1----:R-:W-:-:S04]  /*00c0*/  UISETP.NE.U32.AND UP0, UPT, UR4, URZ, UPT ;  /* 0x000000ff0400728c */ /* 0x002fc8000bf05070 */
[----:B------:R-:W-:-:S09]  /*00d0*/  UISETP.NE.AND.EX UP0, UPT, UR5, URZ, UPT, UP0 ;  /* 0x000000ff0500728c */ /* 0x000fd2000bf05300 */
[----:B------:R-:W-:Y:S05]  /*00e0*/  BRA.U !UP0, `(.L_x_1) ;  /* 0x0000000108147547 */ /* 0x000fea000b800000 */
[----:B------:R-:W1:Y:S01]  /*00f0*/  LDC.64 R2, c[0x0][0x888] ;  /* 0x00022200ff027b82 */ /* 0x000e620000000a00 */
[----:B------:R-:W1:Y:S02]  /*0100*/  LDCU.64 UR4, c[0x0][0x358] ;  /* 0x00006b00ff0477ac */ /* 0x000e640008000a00 */
[----:B-1----:R1:W5:Y:S01]  /*0110*/  LDG.E R39, desc[UR4][R2.64] ;  /* 0x0000000402277981 */ /* 0x002362000c1e1900 */
[----:B------:R-:W-:Y:S01]  /*0120*/  HFMA2 R80, -RZ, RZ, 0, 5.9604644775390625e-08 ;  /* 0x00000001ff507431 */ /* 0x000fe200000001ff */
[----:B------:R-:W-:Y:S05]  /*0130*/  BRA `(.L_x_0) ;  /* 0x00000000000c7947 */ /* 0x000fea0003800000 */
.L_x_1:
[----:B------:R-:W1:Y:S01]  /*0140*/  LDCU UR4, c[0x0][0x880] ;  /* 0x00011000ff0477ac */ /* 0x000e620008000800 */
[----:B------:R-:W-:Y:S01]  /*0150*/  HFMA2 R80, -RZ, RZ, 0, 5.9604644775390625e-08 ;  /* 0x00000001ff507431 */ /* 0x000fe200000001ff */
[----:B-1----:R-:W-:-:S07]  /*0160*/  MOV R39, UR4 ;  /* 0x0000000400277c02 */ /* 0x002fce0008000f00 */
.L_x_0:
[----:B------:R-:W2:Y:S02]  /*0170*/  LDCU.64 UR4, c[0x0][0x8b0] ;  /* 0x00011600ff0477ac */ /* 0x000ea40008000a00 */
[----:B--2---:R-:W-:-:S04]  /*0180*/  UISETP.NE.U32.AND UP0, UPT, UR4, URZ, UPT ;  /* 0x000000ff0400728c */ /* 0x004fc8000bf05070 */
[----:B------:R-:W-:-:S09]  /*0190*/  UISETP.NE.AND.EX UP0, UPT, UR5, URZ, UPT, UP0 ;  /* 0x000000ff0500728c */ /* 0x000fd2000bf05300 */
[----:B------:R-:W-:Y:S05]  /*01a0*/  BRA.U UP0, `(.L_x_2) ;  /* 0x0000000100287547 */ /* 0x000fea000b800000 */
[----:B------:R-:W2:Y:S02]  /*01b0*/  LDCU.64 UR4, c[0x0][0x8a8] ;  /* 0x00011500ff0477ac */ /* 0x000ea40008000a00 */
[----:B--2---:R-:W-:-:S04]  /*01c0*/  UISETP.NE.U32.AND UP0, UPT, UR4, URZ, UPT ;  /* 0x000000ff0400728c */ /* 0x004fc8000bf05070 */
[----:B------:R-:W-:-:S09]  /*01d0*/  UISETP.NE.AND.EX UP0, UPT, UR5, URZ, UPT, UP0 ;  /* 0x000000ff0500728c */ /* 0x000fd2000bf05300 */
[----:B------:R-:W-:Y:S05]  /*01e0*/  BRA.U !UP0, `(.L_x_3) ;  /* 0x0000000108107547 */ /* 0x000fea000b800000 */
[----:B-1----:R-:W1:Y:S01]  /*01f0*/  LDC.64 R2, c[0x0][0x8a8] ;  /* 0x00022a00ff027b82 */ /* 0x002e620000000a00 */
[----:B------:R-:W1:Y:S02]  /*0200*/  LDCU.64 UR4, c[0x0][0x358] ;  /* 0x00006b00ff0477ac */ /* 0x000e640008000a00 */
[----:B-1----:R2:W5:Y:S01]  /*0210*/  LDG.E R38, desc[UR4][R2.64] ;  /* 0x0000000402267981 */ /* 0x002562000c1e1900 */
[----:B------:R-:W-:Y:S05]  /*0220*/  BRA `(.L_x_2) ;  /* 0x0000000000087947 */ /* 0x000fea0003800000 */
.L_x_3:
[----:B------:R-:W2:Y:S02]  /*0230*/  LDCU UR4, c[0x0][0x8a0] ;  /* 0x00011400ff0477ac */ /* 0x000ea40008000800 */
[----:B--2---:R-:W-:Y:S02]  /*0240*/  MOV R38, UR4 ;  /* 0x0000000400267c02 */ /* 0x004fe40008000f00 */
.L_x_2:
[----:B------:R-:W-:Y:S01]  /*0250*/  IMAD.U32 R0, RZ, RZ, UR22 ;  /* 0x00000016ff007e24 */ /* 0x000fe2000f8e00ff */
[----:B------:R-:W-:Y:S04]  /*0260*/  BSSY.RECONVERGENT B0, `(.L_x_4) ;  /* 0x000000c000007945 */ /* 0x000fe80003800200 */
[C---:B------:R-:W-:Y:S02]  /*0270*/  ISETP.NE.OR P1, PT, R0.reuse, 0x1, !P3 ;  /* 0x000000010000780c */ /* 0x040fe40005f25670 */
[----:B------:R-:W-:-:S11]  /*0280*/  ISETP.NE.OR P0, PT, R0, 0x3, !P3 ;  /* 0x000000030000780c */ /* 0x000fd60005f05670 */
[----:B------:R-:W-:Y:S05]  /*0290*/  @P1 BRA `(.L_x_5) ;  /* 0x0000000000201947 */ /* 0x000fea0003800000 */
[----:B------:R-:W3:Y:S02]  /*02a0*/  LDCU.64 UR4, c[0x0][0x348] ;  /* 0x00006900ff0477ac */ /* 0x000ee40008000a00 */
[----:B---3--:R-:W-:Y:S02]  /*02b0*/  UIADD3 UR6, UP1, UPT, UR4, 0x80, URZ ;  /* 0x0000008004067890 */ /* 0x008fe4000ff3e0ff */
[----:B------:R-:W-:Y:S02]  /*02c0*/  UIADD3 UR4, UP0, UPT, UR4, 0x180, URZ ;  /* 0x0000018004047890 */ /* 0x000fe4000ff1e0ff */
[----:B------:R-:W-:Y:S02]  /*02d0*/  UIADD3.X UR7, UPT, UPT, URZ, UR5, URZ, UP1, !UPT ;  /* 0x00000005ff077290 */ /* 0x000fe40008ffe4ff */
[----:B------:R-:W-:-:S07]  /*02e0*/  UIADD3.X UR5, UPT, UPT, URZ, UR5, URZ, UP0, !UPT ;  /* 0x00000005ff057290 */ /* 0x000fce00087fe4ff */
[----:B------:R3:W-:Y:S02]  /*02f0*/  UTMACCTL.PF [UR6] ;  /* 0x00000000060079b9 */ /* 0x0007e40008040000 */
[----:B------:R3:W-:Y:S02]  /*0300*/  UTMACCTL.PF [UR4] ;  /* 0x00000000040079b9 */ /* 0x0007e40008040000 */
[----:B---3--:R-:W-:Y:S01]  /*0310*/  NOP ;  /* 0x0000000000007918 */ /* 0x008fe20000000000 */
.L_x_5:
[----:B------:R-:W-:Y:S05]  /*0320*/  BSYNC.RECONVERGENT B0 ;  /* 0x0000000000007941 */ /* 0x000fea0003800200 */
.L_x_4:
[----:B------:R-:W-:Y:S04]  /*0330*/  BSSY.RECONVERGENT B0, `(.L_x_6) ;  /* 0x000000a000007945 */ /* 0x000fe80003800200 */
        /* <DEDUP_REMOVED lines=9> */
.L_x_7:
[----:B------:R-:W-:Y:S05]  /*03d0*/  BSYNC.RECONVERGENT B0 ;  /* 0x0000000000007941 */ /* 0x000fea0003800200 */
.L_x_6:
[----:B------:R-:W3:Y:S01]  /*03e0*/  LDCU.64 UR4, c[0x0][0x888] ;  /* 0x00011100ff0477ac */ /* 0x000ee20008000a00 */
[----:B------:R-:W-:Y:S02]  /*03f0*/  UISETP.EQ.U32.AND UP1, UPT, UR8, URZ, UPT ;  /* 0x000000ff0800728c */ /* 0x000fe4000bf22070 */
[----:B------:R-:W-:Y:S02]  /*0400*/  UPLOP3.LUT UP3, UPT, UPT, UPT, UPT, 0x80, 0x8 ;  /* 0x000000000008789c */ /* 0x000fe40003f6f070 */
[----:B---3--:R-:W-:-:S04]  /*0410*/  UISETP.NE.U32.AND UP0, UPT, UR4, URZ, UPT ;  /* 0x000000ff0400728c */ /* 0x008fc8000bf05070 */
[----:B------:R-:W-:-:S04]  /*0420*/  UISETP.NE.AND.EX UP0, UPT, UR5, URZ, UPT, UP0 ;  /* 0x000000ff0500728c */ /* 0x000fc8000bf05300 */
[----:B------:R-:W-:-:S04]  /*0430*/  UISETP.EQ.OR.EX UP2, UPT, UR9, URZ, !UP0, UP1 ;  /* 0x000000ff0900728c */ /* 0x000fc8000c742710 */
[----:B------:R-:W-:-:S05]  /*0440*/  UP2UR UR61, UPR, URZ, 0x4 ;  /* 0x00000004ff3d7883 */ /* 0x000fca0008000000 */
[----:B------:R-:W-:Y:S07]  /*0450*/  BRA.U !UP2, `(.L_x_8) ;  /* 0x000000010a207547 */ /* 0x000fee000b800000 */
[----:B-----5:R-:W-:Y:S01]  /*0460*/  R2UR UR5, R39 ;  /* 0x00000000270572ca */ /* 0x020fe200000e0000 */
[----:B------:R-:W-:Y:S02]  /*0470*/  UISETP.NE.U32.AND UP1, UPT, UR8, URZ, UPT ;  /* 0x000000ff0800728c */ /* 0x000fe4000bf25070 */
[----:B------:R-:W-:Y:S02]  /*0480*/  USEL UR4, URZ, 0xffffffff, UP0 ;  /* 0xffffffffff047887 */ /* 0x000fe40008000000 */
[----:B------:R-:W-:-:S08]  /*0490*/  UISETP.NE.AND.EX UP1, UPT, UR9, URZ, UPT, UP1 ;  /* 0x000000ff0900728c */ /* 0x000fd0000bf25310 */
[----:B------:R-:W-:-:S04]  /*04a0*/  UISETP.NE.AND UP0, UPT, UR5, URZ, UPT ;  /* 0x000000ff0500728c */ /* 0x000fc8000bf05270 */
[----:B------:R-:W-:-:S04]  /*04b0*/  @!UP1 USEL UR4, URZ, 0xffffffff, UP0 ;  /* 0xffffffffff049887 */ /* 0x000fc80008000000 */
[----:B------:R-:W-:-:S04]  /*04c0*/  ULOP3.LUT UR4, UR4, 0x1, URZ, 0xc0, !UPT ;  /* 0x0000000104047892 */ /* 0x000fc8000f8ec0ff */
[----:B------:R-:W-:-:S11]  /*04d0*/  UISETP.NE.U32.AND UP3, UPT, UR4, 0x1, UPT ;  /* 0x000000010400788c */ /* 0x000fd6000bf65070 */
.L_x_8:
[----:B-12---:R-:W1:Y:S01]  /*04e0*/  SHFL.IDX PT, R2, R81, RZ, 0x1f ;  /* 0x00001fff51027589 */ /* 0x006e6200000e0000 */
[----:B------:R-:W-:-:S04]  /*04f0*/  UISETP.NE.AND UP0, UPT, UR22, 0x2, UPT ;  /* 0x000000021600788c */ /* 0x000fc8000bf05270 */
[----:B------:R-:W-:Y:S01]  /*0500*/  USEL UR34, URZ, 0x1, UP0 ;  /* 0x00000001ff227887 */ /* 0x000fe20008000000 */
[----:B-1----:R-:W-:-:S13]  /*0510*/  ISETP.NE.AND P0, PT, R2, RZ, PT ;  /* 0x000000ff0200720c */ /* 0x002fda0003f05270 */
[----:B------:R-:W-:Y:S05]  /*0520*/  @P0 BRA `(.L_x_9) ;  /* 0x0000000000600947 */ /* 0x000fea0003800000 */
[----:B------:R-:W1:Y:S01]  /*0530*/  S2UR UR4, SR_CgaCtaId ;  /* 0x00000000000479c3 */ /* 0x000e620000008800 */
[----:B------:R-:W-:Y:S01]  /*0540*/  UMOV UR5, 0x400 ;  /* 0x0000040000057882 */ /* 0x000fe20000000000 */
[----:B------:R-:W-:Y:S01]  /*0550*/  UMOV UR8, 0x1 ;  /* 0x0000000100087882 */ /* 0x000fe20000000000 */
[----:B------:R-:W-:Y:S01]  /*0560*/  UMOV UR6, 0x3 ;  /* 0x0000000300067882 */ /* 0x000fe20000000000 */
[----:B------:R-:W-:-:S04]  /*0570*/  UIADD3 UR8, UPT, UPT, -UR8, 0x100000, URZ ;  /* 0x0010000008087890 */ /* 0x000fc8000fffe1ff */
[----:B------:R-:W-:Y:S02]  /*0580*/  USHF.L.U32 UR9, UR8, 0xb, URZ ;  /* 0x0000000b08097899 */ /* 0x000fe400080006ff */
[----:B------:R-:W-:Y:S02]  /*0590*/  USHF.L.U32 UR8, UR8, 0x1, URZ ;  /* 0x0000000108087899 */ /* 0x000fe400080006ff */
[----:B------:R-:W-:-:S04]  /*05a0*/  UIADD3 UR6, UPT, UPT, -UR6, 0x100000, URZ ;  /* 0x0010000006067890 */ /* 0x000fc8000fffe1ff */
[----:B------:R-:W-:Y:S02]  /*05b0*/  USHF.L.U32 UR7, UR6, 0xb, URZ ;  /* 0x0000000b06077899 */ /* 0x000fe400080006ff */
[----:B------:R-:W-:Y:S01]  /*05c0*/  USHF.L.U32 UR6, UR6, 0x1, URZ ;  /* 0x0000000106067899 */ /* 0x000fe200080006ff */
[----:B------:R-:W-:Y:S01]  /*05d0*/  ELECT P0, URZ, PT ;  /* 0x0000000000ff782f */ /* 0x000fe20003800000 */
[----:B-1----:R-:W-:Y:S01]  /*05e0*/  ULEA UR4, UR4, UR5, 0x18 ;  /* 0x0000000504047291 */ /* 0x002fe2000f8ec0ff */
[----:B------:R-:W1:Y:S11]  /*05f0*/  FENCE.VIEW.ASYNC.S ;  /* 0x00000000000073c6 */ /* 0x000e760000000000 */
[----:B-1----:R1:W2:Y:S01]  /*0600*/  SYNCS.EXCH.64 URZ, [UR4], UR8 ;  /* 0x0000000804ff75b2 */ /* 0x0022a20008000100 */
[----:B------:R1:W3:Y:S01]  /*0610*/  SYNCS.EXCH.64 URZ, [UR4+0x28], UR6 ;  /* 0x0000280604ff75b2 */ /* 0x0002e20008000100 */
[----:B------:R1:W4:Y:S01]  /*0620*/  SYNCS.EXCH.64 URZ, [UR4+0x8], UR8 ;  /* 0x0000080804ff75b2 */ /* 0x0003220008000100 */
[----:B------:R1:W1:Y:S01]  /*0630*/  SYNCS.EXCH.64 URZ, [UR4+0x30], UR6 ;  /* 0x0000300604ff75b2 */ /* 0x0002620008000100 */
[----:B------:R1:W1:Y:S01]  /*0640*/  SYNCS.EXCH.64 URZ, [UR4+0x10], UR8 ;  /* 0x0000100804ff75b2 */ /* 0x0002620008000100 */
[----:B------:R1:W1:Y:S01]  /*0650*/  SYNCS.EXCH.64 URZ, [UR4+0x38], UR6 ;  /* 0x0000380604ff75b2 */ /* 0x0002620008000100 */
[----:B------:R1:W1:Y:S01]  /*0660*/  SYNCS.EXCH.64 URZ, [UR4+0x18], UR8 ;  /* 0x0000180804ff75b2 */ /* 0x0002620008000100 */
[----:B------:R1:W1:Y:S01]  /*0670*/  SYNCS.EXCH.64 URZ, [UR4+0x40], UR6 ;  /* 0x0000400604ff75b2 */ /* 0x0002620008000100 */
[----:B------:R1:W1:Y:S01]  /*0680*/  SYNCS.EXCH.64 URZ, [UR4+0x20], UR8 ;  /* 0x0000200804ff75b2 */ /* 0x0002620008000100 */
[----:B------:R1:W1:Y:S01]  /*0690*/  SYNCS.EXCH.64 URZ, [UR4+0x48], UR6 ;  /* 0x0000480604ff75b2 */ /* 0x0002620008000100 */
[----:B------:R-:W-:Y:S01]  /*06a0*/  NOP ;  /* 0x0000000000007918 */ /* 0x000fe20000000000 */
.L_x_9:
[----:B------:R-:W2:Y:S01]  /*06b0*/  SHFL.IDX PT, R2, R81, RZ, 0x1f ;  /* 0x00001fff51027589 */ /* 0x000ea200000e0000 */
[----:B------:R-:W-:Y:S01]  /*06c0*/  NOP ;  /* 0x0000000000007918 */ /* 0x000fe20000000000 */
[----:B--2---:R-:W-:-:S13]  /*06d0*/  ISETP.NE.AND P0, PT, R2, 0x1, PT ;  /* 0x000000010200780c */ /* 0x004fda0003f05270 */
[----:B------:R-:W-:Y:S05]  /*06e0*/  @P0 BRA `(.L_x_10) ;  /* 0x0000000000400947 */ /* 0x000fea0003800000 */
[----:B-1----:R-:W1:Y:S01]  /*06f0*/  S2UR UR4, SR_CgaCtaId ;  /* 0x00000000000479c3 */ /* 0x002e620000008800 */
        /* <DEDUP_REMOVED lines=12> */
[----:B-1----:R2:W1:Y:S01]  /*07c0*/  SYNCS.EXCH.64 URZ, [UR4+0x50], UR8 ;  /* 0x0000500804ff75b2 */ /* 0x0024620008000100 */
[----:B------:R2:W1:Y:S02]  /*07d0*/  SYNCS.EXCH.64 URZ, [UR4+0x58], UR6 ;  /* 0x0000580604ff75b2 */ /* 0x0004640008000100 */
[----:B--2---:R-:W-:Y:S01]  /*07e0*/  NOP ;  /* 0x0000000000007918 */ /* 0x004fe20000000000 */
.L_x_10:
[----:B------:R-:W2:Y:S01]  /*07f0*/  SHFL.IDX PT, R2, R81, RZ, 0x1f ;  /* 0x00001fff51027589 */ /* 0x000ea200000e0000 */
[----:B------:R-:W-:Y:S01]  /*0800*/  NOP ;  /* 0x0000000000007918 */ /* 0x000fe20000000000 */
[----:B--2---:R-:W-:-:S13]  /*0810*/  ISETP.NE.AND P0, PT, R2, 0x3, PT ;  /* 0x000000030200780c */ /* 0x004fda0003f05270 */
[----:B------:R-:W-:Y:S05]  /*0820*/  @P0 BRA `(.L_x_11) ;  /* 0x0000000000300947 */ /* 0x000fea0003800000 */
[----:B-1----:R-:W1:Y:S01]  /*0830*/  S2UR UR6, SR_CgaCtaId ;  /* 0x00000000000679c3 */ /* 0x002e620000008800 */
[----:B------:R-:W-:Y:S01]  /*0840*/  UMOV UR4, 0x400 ;  /* 0x0000040000047882 */ /* 0x000fe20000000000 */
[----:B------:R-:W-:Y:S01]  /*0850*/  UMOV UR5, 0x20 ;  /* 0x0000002000057882 */ /* 0x000fe20000000000 */
[----:B------:R-:W-:Y:S01]  /*0860*/  ELECT P0, URZ, PT ;  /* 0x0000000000ff782f */ /* 0x000fe20003800000 */
[----:B-1----:R-:W-:Y:S02]  /*0870*/  ULEA UR6, UR6, UR4, 0x18 ;  /* 0x0000000406067291 */ /* 0x002fe4000f8ec0ff */
[----:B------:R-:W-:-:S04]  /*0880*/  UIADD3 UR4, UPT, UPT, -UR5, 0x100000, URZ ;  /* 0x0010000005047890 */ /* 0x000fc8000fffe1ff */
[----:B------:R-:W-:Y:S02]  /*0890*/  USHF.L.U32 UR5, UR4, 0xb, URZ ;  /* 0x0000000b04057899 */ /* 0x000fe400080006ff */
[----:B------:R-:W-:Y:S01]  /*08a0*/  USHF.L.U32 UR4, UR4, 0x1, URZ ;  /* 0x0000000104047899 */ /* 0x000fe200080006ff */
[----:B------:R-:W1:Y:S11]  /*08b0*/  FENCE.VIEW.ASYNC.S ;  /* 0x00000000000073c6 */ /* 0x000e760000000000 */
[----:B-1----:R2:W1:Y:S01]  /*08c0*/  SYNCS.EXCH.64 URZ, [UR6+0x60], UR4 ;  /* 0x0000600406ff75b2 */ /* 0x0024620008000100 */
[----:B------:R2:W1:Y:S02]  /*08d0*/  SYNCS.EXCH.64 URZ, [UR6+0x68], UR4 ;  /* 0x0000680406ff75b2 */ /* 0x0004640008000100 */
[----:B--2---:R-:W-:Y:S01]  /*08e0*/  NOP ;  /* 0x0000000000007918 */ /* 0x004fe20000000000 */
.L_x_11:
[----:B------:R-:W2:Y:S01]  /*08f0*/  SHFL.IDX PT, R2, R81, RZ, 0x1f ;  /* 0x00001fff51027589 */ /* 0x000ea200000e0000 */
[----:B------:R-:W-:Y:S01]  /*0900*/  NOP ;  /* 0x0000000000007918 */ /* 0x000fe20000000000 */
[----:B--2---:R-:W-:-:S13]  /*0910*/  ISETP.NE.AND P0, PT, R2, 0x4, PT ;  /* 0x000000040200780c */ /* 0x004fda0003f05270 */
[----:B------:R-:W-:Y:S05]  /*0920*/  @P0 BRA `(.L_x_12) ;  /* 0x00000000004c0947 */ /* 0x000fea0003800000 */
[----:B-1----:R-:W1:Y:S01]  /*0930*/  S2UR UR6, SR_CgaCtaId ;  /* 0x00000000000679c3 */ /* 0x002e620000008800 */
[----:B------:R-:W-:Y:S01]  /*0940*/  UMOV UR4, 0x3a0 ;  /* 0x000003a000047882 */ /* 0x000fe20000000000 */
[----:B------:R-:W-:Y:S01]  /*0950*/  UMOV UR5, 0x400 ;  /* 0x0000040000057882 */ /* 0x000fe20000000000 */
[----:B------:R-:W-:Y:S01]  /*0960*/  USEL UR4, UR4, 0x320, UP3 ;  /* 0x0000032004047887 */ /* 0x000fe20009800000 */
[----:B------:R-:W-:Y:S01]  /*0970*/  UMOV UR8, 0x1 ;  /* 0x0000000100087882 */ /* 0x000fe20000000000 */
[----:B------:R-:W-:Y:S01]  /*0980*/  ELECT P0, URZ, PT ;  /* 0x0000000000ff782f */ /* 0x000fe20003800000 */
[----:B------:R-:W-:-:S04]  /*0990*/  UIADD3 UR8, UPT, UPT, -UR8, 0x100000, URZ ;  /* 0x0010000008087890 */ /* 0x000fc8000fffe1ff */
[----:B------:R-:W-:Y:S02]  /*09a0*/  USHF.L.U32 UR9, UR8, 0xb, URZ ;  /* 0x0000000b08097899 */ /* 0x000fe400080006ff */
[----:B------:R-:W-:Y:S02]  /*09b0*/  USHF.L.U32 UR8, UR8, 0x1, URZ ;  /* 0x0000000108087899 */ /* 0x000fe400080006ff */
[----:B-1----:R-:W-:Y:S02]  /*09c0*/  ULEA UR6, UR6, UR5, 0x18 ;  /* 0x0000000506067291 */ /* 0x002fe4000f8ec0ff */
[----:B------:R-:W-:-:S04]  /*09d0*/  UIADD3 UR4, UPT, UPT, -UR4, 0x100000, URZ ;  /* 0x0010000004047890 */ /* 0x000fc8000fffe1ff */
[----:B------:R-:W-:Y:S02]  /*09e0*/  USHF.L.U32 UR5, UR4, 0xb, URZ ;  /* 0x0000000b04057899 */ /* 0x000fe400080006ff */
[----:B------:R-:W-:Y:S01]  /*09f0*/  USHF.L.U32 UR4, UR4, 0x1, URZ ;  /* 0x0000000104047899 */ /* 0x000fe200080006ff */
[----:B------:R-:W1:Y:S03]  /*0a00*/  FENCE.VIEW.ASYNC.S ;  /* 0x00000000000073c6 */ /* 0x000e660000000000 */
[----:B-1----:R2:W1:Y:S08]  /*0a10*/  SYNCS.EXCH.64 URZ, [UR6+0x70], UR8 ;  /* 0x0000700806ff75b2 */ /* 0x0024700008000100 */
[----:B------:R2:W1:Y:S01]  /*0a20*/  SYNCS.EXCH.64 URZ, [UR6+0x80], UR4 ;  /* 0x0000800406ff75b2 */ /* 0x0004620008000100 */
[----:B------:R2:W1:Y:S01]  /*0a30*/  SYNCS.EXCH.64 URZ, [UR6+0x78], UR8 ;  /* 0x0000780806ff75b2 */ /* 0x0004620008000100 */
[----:B------:R2:W1:Y:S02]  /*0a40*/  SYNCS.EXCH.64 URZ, [UR6+0x88], UR4 ;  /* 0x0000880406ff75b2 */ /* 0x0004640008000100 */
[----:B--2---:R-:W-:Y:S01]  /*0a50*/  NOP ;  /* 0x0000000000007918 */ /* 0x004fe20000000000 */
.L_x_12:
        /* <DEDUP_REMOVED lines=18> */
[----:B------:R2:W1:Y:S01]  /*0b80*/  SYNCS.EXCH.64 URZ, [UR4+0xb0], UR6 ;  /* 0x0000b00604ff75b2 */ /* 0x0004620008000100 */
[----:B------:R2:W1:Y:S01]  /*0b90*/  SYNCS.EXCH.64 URZ, [UR4+0x98], UR8 ;  /* 0x0000980804ff75b2 */ /* 0x0004620008000100 */
[----:B------:R2:W1:Y:S01]  /*0ba0*/  SYNCS.EXCH.64 URZ, [UR4+0xb8], UR6 ;  /* 0x0000b80604ff75b2 */ /* 0x0004620008000100 */
[----:B------:R2:W1:Y:S01]  /*0bb0*/  SYNCS.EXCH.64 URZ, [UR4+0xa0], UR8 ;  /* 0x0000a00804ff75b2 */ /* 0x0004620008000100 */
[----:B------:R2:W1:Y:S01]  /*0bc0*/  SYNCS.EXCH.64 URZ, [UR4+0xc0], UR6 ;  /* 0x0000c00604ff75b2 */ /* 0x0004620008000100 */
[----:B------:R2:W1:Y:S01]  /*0bd0*/  SYNCS.EXCH.64 URZ, [UR4+0xa8], UR8 ;  /* 0x0000a80804ff75b2 */ /* 0x0004620008000100 */
[----:B------:R2:W1:Y:S02]  /*0be0*/  SYNCS.EXCH.64 URZ, [UR4+0xc8], UR6 ;  /* 0x0000c80604ff75b2 */ /* 0x0004640008000100 */
[----:B--2---:R-:W-:Y:S01]  /*0bf0*/  NOP ;  /* 0x0000000000007918 */ /* 0x004fe20000000000 */
.L_x_13:
[----:B------:R-:W2:Y:S01]  /*0c00*/  SHFL.IDX PT, R2, R81, RZ, 0x1f ;  /* 0x00001fff51027589 */ /* 0x000ea200000e0000 */
[----:B------:R-:W1:Y:S01]  /*0c10*/  S2UR UR48, SR_CgaCtaId ;  /* 0x00000000003079c3 */ /* 0x000e620000008800 */
[----:B------:R-:W-:Y:S01]  /*0c20*/  NOP ;  /* 0x0000000000007918 */ /* 0x000fe20000000000 */
[----:B--2---:R-:W-:-:S13]  /*0c30*/  ISETP.NE.AND P0, PT, R2, 0x3, PT ;  /* 0x000000030200780c */ /* 0x004fda0003f05270 */
[----:B-1----:R-:W-:Y:S05]  /*0c40*/  @P0 BRA `(.L_x_14) ;  /* 0x0000000000340947 */ /* 0x002fea0003800000 */
[----:B------:R-:W-:Y:S01]  /*0c50*/  UMOV UR4, 0x400 ;  /* 0x0000040000047882 */ /* 0x000fe20000000000 */
[----:B------:R-:W-:Y:S01]  /*0c60*/  UMOV UR6, 0x20 ;  /* 0x0000002000067882 */ /* 0x000fe20000000000 */
[----:B------:R-:W-:Y:S02]  /*0c70*/  ULEA UR4, UR48, UR4, 0x18 ;  /* 0x0000000430047291 */ /* 0x000fe4000f8ec0ff */
[----:B------:R-:W-:-:S04]  /*0c80*/  UIADD3 UR6, UPT, UPT, -UR6, 0x100000, URZ ;  /* 0x0010000006067890 */ /* 0x000fc8000fffe1ff */
[----:B------:R-:W-:Y:S02]  /*0c90*/  USHF.L.U32 UR7, UR6, 0xb, URZ ;  /* 0x0000000b06077899 */ /* 0x000fe400080006ff */
[----:B------:R-:W-:Y:S01]  /*0ca0*/  USHF.L.U32 UR6, UR6, 0x1, URZ ;  /* 0x0000000106067899 */ /* 0x000fe200080006ff */
[----:B------:R-:W-:Y:S01]  /*0cb0*/  ELECT P0, URZ, PT ;  /* 0x0000000000ff782f */ /* 0x000fe20003800000 */
[----:B------:R-:W1:Y:S10]  /*0cc0*/  FENCE.VIEW.ASYNC.S ;  /* 0x00000000000073c6 */ /* 0x000e740000000000 */
[----:B-1----:R1:W2:Y:S01]  /*0cd0*/  SYNCS.EXCH.64 URZ, [UR4+0xd0], UR6 ;  /* 0x0000d00604ff75b2 */ /* 0x0022a20008000100 */
[----:B------:R1:W1:Y:S01]  /*0ce0*/  SYNCS.EXCH.64 URZ, [UR4+0xe0], UR6 ;  /* 0x0000e00604ff75b2 */ /* 0x0002620008000100 */
[----:B------:R1:W1:Y:S01]  /*0cf0*/  SYNCS.EXCH.64 URZ, [UR4+0xd8], UR6 ;  /* 0x0000d80604ff75b2 */ /* 0x0002620008000100 */
[----:B------:R1:W1:Y:S01]  /*0d00*/  SYNCS.EXCH.64 URZ, [UR4+0xe8], UR6 ;  /* 0x0000e80604ff75b2 */ /* 0x0002620008000100 */
[----:B------:R-:W-:Y:S01]  /*0d10*/  NOP ;  /* 0x0000000000007918 */ /* 0x000fe20000000000 */
.L_x_14:
[----:B-1----:R-:W1:Y:S01]  /*0d20*/  LDCU UR4, c[0x0][0x36c] ;  /* 0x00006d80ff0477ac */ /* 0x002e620008000800 */
[----:B------:R-:W-:Y:S01]  /*0d30*/  ISETP.NE.OR P3, PT, R0, 0x2, !P3 ;  /* 0x000000020000780c */ /* 0x000fe20005f65670 */
[----:B------:R-:W-:Y:S01]  /*0d40*/  NOP ;  /* 0x0000000000007918 */ /* 0x000fe20000000000 */
[----:B------:R-:W-:Y:S01]  /*0d50*/  LOP3.LUT R0, R69, 0x1f, RZ, 0xc0, !PT ;  /* 0x0000001f45007812 */ /* 0x000fe200078ec0ff */
[----:B------:R-:W-:Y:S02]  /*0d60*/  UISETP.NE.AND UP4, UPT, UR22, URZ, UPT ;  /* 0x000000ff1600728c */ /* 0x000fe4000bf85270 */
[----:B-1----:R-:W-:-:S09]  /*0d70*/  UISETP.EQ.U32.AND UP5, UPT, UR4, 0x1, UPT ;  /* 0x000000010400788c */ /* 0x002fd2000bfa2070 */
[----:B------:R-:W-:Y:S05]  /*0d80*/  BRA.U !UP5, `(.L_x_15) ;  /* 0x000000010d087547 */ /* 0x000fea000b800000 */
[----:B--234-:R-:W-:Y:S01]  /*0d90*/  UCGABAR_ARV ;  /* 0x00000000000079c7 */ /* 0x01cfe20008000000 */
[----:B------:R-:W-:Y:S05]  /*0da0*/  BRA `(.L_x_16) ;  /* 0x0000000000047947 */ /* 0x000fea0003800000 */
.L_x_15:
[----:B--234-:R-:W-:Y:S01]  /*0db0*/  NOP ;  /* 0x0000000000007918 */ /* 0x01cfe20000000000 */
.L_x_16:
[----:B------:R-:W1:Y:S01]  /*0dc0*/  S2UR UR46, SR_CTAID.X ;  /* 0x00000000002e79c3 */ /* 0x000e620000002500 */
[----:B------:R-:W-:-:S05]  /*0dd0*/  CS2R.32 R3, SR_CgaSize ;  /* 0x0000000000037805 */ /* 0x000fca0000008a00 */
[----:B------:R-:W-:-:S05]  /*0de0*/  IMAD R3, R3, -0xa0, RZ ;  /* 0xffffff6003037824 */ /* 0x000fca00078e02ff */
[----:B------:R-:W-:-:S14]  /*0df0*/  R2UR UR5, R3 ;  /* 0x00000000030572ca */ /* 0x000fdc00000e0000 */
[----:B------:R-:W2:Y:S01]  /*0e00*/  LDCU UR5, c[0x0][UR5+0x2b0] ;  /* 0x00005600050577ac */ /* 0x000ea20008000800 */
[----:B------:R-:W-:-:S05]  /*0e10*/  CS2R.32 R3, SR_CgaSize ;  /* 0x0000000000037805 */ /* 0x000fca0000008a00 */
[----:B------:R-:W-:-:S05]  /*0e20*/  IMAD R3, R3, -0xa0, RZ ;  /* 0xffffff6003037824 */ /* 0x000fca00078e02ff */
[----:B------:R-:W-:-:S14]  /*0e30*/  R2UR UR4, R3 ;  /* 0x00000000030472ca */ /* 0x000fdc00000e0000 */
[----:B------:R-:W3:Y:S01]  /*0e40*/  LDCU UR4, c[0x0][UR4+0x2b4] ;  /* 0x00005680040477ac */ /* 0x000ee20008000800 */
[----:B------:R-:W4:Y:S01]  /*0e50*/  S2UR UR45, SR_CTAID.Y ;  /* 0x00000000002d79c3 */ /* 0x000f220000002600 */
[----:B------:R-:W-:-:S05]  /*0e60*/  CS2R.32 R3, SR_CgaSize ;  /* 0x0000000000037805 */ /* 0x000fca0000008a00 */
[----:B------:R-:W-:-:S05]  /*0e70*/  IMAD R3, R3, -0xa0, RZ ;  /* 0xffffff6003037824 */ /* 0x000fca00078e02ff */
[----:B------:R-:W-:-:S14]  /*0e80*/  R2UR UR57, R3 ;  /* 0x00000000033972ca */ /* 0x000fdc00000e0000 */
[----:B------:R-:W3:Y:S01]  /*0e90*/  LDCU UR57, c[0x0][UR57+0x2a0] ;  /* 0x00005400393977ac */ /* 0x000ee20008000800 */
[----:B------:R-:W-:-:S05]  /*0ea0*/  CS2R.32 R3, SR_CgaSize ;  /* 0x0000000000037805 */ /* 0x000fca0000008a00 */
[----:B------:R-:W-:-:S05]  /*0eb0*/  IMAD R3, R3, -0xa0, RZ ;  /* 0xffffff6003037824 */ /* 0x000fca00078e02ff */
[----:B------:R-:W-:-:S14]  /*0ec0*/  R2UR UR60, R3 ;  /* 0x00000000033c72ca */ /* 0x000fdc00000e0000 */
[----:B------:R-:W3:Y:S01]  /*0ed0*/  LDCU UR60, c[0x0][UR60+0x2a4] ;  /* 0x000054803c3c77ac */ /* 0x000ee20008000800 */
[----:B------:R-:W-:Y:S02]  /*0ee0*/  ULOP3.LUT UR49, UR48, 0x1, URZ, 0xc0, !UPT ;  /* 0x0000000130317892 */ /* 0x000fe4000f8ec0ff */
[----:B------:R-:W-:Y:S02]  /*0ef0*/  USHF.R.U32.HI UR26, URZ, 0x1, UR48 ;  /* 0x00000001ff1a7899 */ /* 0x000fe40008011630 */
[----:B------:R-:W-:Y:S02]  /*0f00*/  UISETP.GT.U32.AND UP1, UPT, UR49, 0xffff, UPT ;  /* 0x0000ffff3100788c */ /* 0x000fe4000bf24070 */
[----:B------:R-:W-:Y:S01]  /*0f10*/  USHF.L.U32 UR28, UR48, 0xa, URZ ;  /* 0x0000000a301c7899 */ /* 0x000fe200080006ff */
[----:B-1----:R-:W-:Y:S01]  /*0f20*/  I2FP.F32.U32 R3, UR46 ;  /* 0x0000002e00037c45 */ /* 0x002fe20008201000 */
[----:B------:R-:W1:Y:S04]  /*0f30*/  LDCU UR23, c[0x0][0xb24] ;  /* 0x00016480ff1777ac */ /* 0x000e680008000800 */
[----:B--2---:R-:W-:Y:S01]  /*0f40*/  FMUL R3, R3, UR5 ;  /* 0x0000000503037c20 */ /* 0x004fe20008400000 */
[----:B------:R-:W2:Y:S01]  /*0f50*/  LDCU UR40, c[0x0][0xb24] ;  /* 0x00016480ff2877ac */ /* 0x000ea20008000800 */
[----:B----4-:R-:W-:Y:S01]  /*0f60*/  I2FP.F32.U32 R2, UR45 ;  /* 0x0000002d00027c45 */ /* 0x010fe20008201000 */
[----:B------:R-:W4:Y:S03]  /*0f70*/  LDCU UR30, c[0x0][0xb30] ;  /* 0x00016600ff1e77ac */ /* 0x000f260008000800 */
[----:B------:R-:W1:Y:S01]  /*0f80*/  F2I.U32.TRUNC.NTZ R3, R3 ;  /* 0x0000000300037305 */ /* 0x000e62000020f000 */
[----:B---3--:R-:W-:Y:S01]  /*0f90*/  FMUL R2, R2, UR4 ;  /* 0x0000000402027c20 */ /* 0x008fe20008400000 */
[----:B------:R-:W-:-:S02]  /*0fa0*/  ULOP3.LUT UR4, UR48, 0x2, URZ, 0xc0, !UPT ;  /* 0x0000000230047892 */ /* 0x000fc4000f8ec0ff */
[----:B------:R-:W-:Y:S02]  /*0fb0*/  USHF.L.U32 UR27, UR48, 0xb, URZ ;  /* 0x0000000b301b7899 */ /* 0x000fe400080006ff */
[----:B------:R-:W-:Y:S02]  /*0fc0*/  UISETP.GT.U32.AND UP0, UPT, UR4, 0xffff, UPT ;  /* 0x0000ffff0400788c */ /* 0x000fe4000bf04070 */
[----:B------:R-:W3:Y:S01]  /*0fd0*/  F2I.U32.TRUNC.NTZ R2, R2 ;  /* 0x0000000200027305 */ /* 0x000ee2000020f000 */
[----:B------:R-:W-:Y:S01]  /*0fe0*/  UMOV UR32, 0x5 ;  /* 0x0000000500207882 */ /* 0x000fe20000000000 */
[----:B------:R-:W-:Y:S02]  /*0ff0*/  USEL UR24, UR49, 0xffff, !UP1 ;  /* 0x0000ffff31187887 */ /* 0x000fe4000c800000 */
[----:B------:R-:W-:Y:S01]  /*1000*/  USEL UR25, UR4, 0xffff, !UP0 ;  /* 0x0000ffff04197887 */ /* 0x000fe2000c000000 */
[----:B-1----:R-:W-:Y:S02]  /*1010*/  R2UR UR5, R3 ;  /* 0x00000000030572ca */ /* 0x002fe400000e0000 */
[----:B---3--:R-:W-:-:S02]  /*1020*/  R2UR UR6, R2 ;  /* 0x00000000020672ca */ /* 0x008fc400000e0000 */
[----:B------:R-:W-:-:S09]  /*1030*/  PRMT R2, RZ, 0x7610, R2 ;  /* 0x00007610ff027816 */ /* 0x000fd20000000002 */
[----:B------:R-:W-:-:S04]  /*1040*/  UIADD3 UR5, UPT, UPT, -UR5, URZ, URZ ;  /* 0x000000ff05057290 */ /* 0x000fc8000fffe1ff */
[----:B------:R-:W-:Y:S02]  /*1050*/  UIMAD UR57, UR57, UR5, UR46 ;  /* 0x00000005393972a4 */ /* 0x000fe4000f8e022e */
[----:B------:R-:W-:-:S04]  /*1060*/  UIADD3 UR4, UPT, UPT, -UR6, URZ, URZ ;  /* 0x000000ff06047290 */ /* 0x000fc8000fffe1ff */
[----:B------:R-:W-:Y:S01]  /*1070*/  UIMAD UR60, UR60, UR4, UR45 ;  /* 0x000000043c3c72a4 */ /* 0x000fe2000f8e022d */
[----:B--2-4-:R-:W-:Y:S11]  /*1080*/  BRA.U UP4, `(.L_x_17) ;  /* 0x00000001043c7547 */ /* 0x014ff6000b800000 */
[----:B------:R-:W-:Y:S02]  /*1090*/  UISETP.NE.AND UP0, UPT, UR60, URZ, UPT ;  /* 0x000000ff3c00728c */ /* 0x000fe4000bf05270 */
[----:B------:R-:W-:Y:S02]  /*10a0*/  UISETP.NE.AND UP1, UPT, UR60, 0x1, UPT ;  /* 0x000000013c00788c */ /* 0x000fe4000bf25270 */
[----:B------:R-:W-:Y:S02]  /*10b0*/  UISETP.NE.AND UP2, UPT, UR57, URZ, UP0 ;  /* 0x000000ff3900728c */ /* 0x000fe40008745270 */
[----:B------:R-:W-:Y:S02]  /*10c0*/  USEL UR4, URZ, 0x2, UP0 ;  /* 0x00000002ff047887 */ /* 0x000fe40008000000 */
[----:B------:R-:W-:Y:S02]  /*10d0*/  USEL UR8, URZ, 0x1, UP2 ;  /* 0x00000001ff087887 */ /* 0x000fe40009000000 */
[----:B------:R-:W-:-:S02]  /*10e0*/  UISETP.NE.AND UP2, UPT, UR57, URZ, UPT ;  /* 0x000000ff3900728c */ /* 0x000fc4000bf45270 */
[----:B------:R-:W-:Y:S02]  /*10f0*/  USEL UR5, URZ, 0x4, UP1 ;  /* 0x00000004ff057887 */ /* 0x000fe40008800000 */
[----:B------:R-:W-:Y:S02]  /*1100*/  UISETP.NE.AND UP0, UPT, UR57, 0x1, UPT ;  /* 0x000000013900788c */ /* 0x000fe4000bf05270 */
[----:B------:R-:W-:Y:S02]  /*1110*/  USEL UR6, URZ, 0x8, UP1 ;  /* 0x00000008ff067887 */ /* 0x000fe40008800000 */
[----:B------:R-:W-:Y:S02]  /*1120*/  USEL UR7, UR5, 0x4, UP2 ;  /* 0x0000000405077887 */ /* 0x000fe40009000000 */
[----:B------:R-:W-:Y:S02]  /*1130*/  USEL UR4, UR4, 0x2, UP0 ;  /* 0x0000000204047887 */ /* 0x000fe40008000000 */
[----:B------:R-:W-:-:S02]  /*1140*/  USEL UR5, UR6, 0x8, UP0 ;  /* 0x0000000806057887 */ /* 0x000fc40008000000 */
[----:B------:R-:W-:-:S04]  /*1150*/  UIADD3 UR4, UPT, UPT, UR4, UR7, UR8 ;  /* 0x0000000704047290 */ /* 0x000fc8000fffe008 */
[----:B------:R-:W-:-:S06]  /*1160*/  UIADD3 UR4, UPT, UPT, UR4, UR5, URZ ;  /* 0x0000000504047290 */ /* 0x000fcc000fffe0ff */
[----:B------:R-:W-:-:S07]  /*1170*/  MOV R2, UR4 ;  /* 0x0000000400027c02 */ /* 0x000fce0008000f00 */
.L_x_17:
[----:B------:R-:W1:Y:S01]  /*1180*/  S2UR UR36, SR_CTAID.Z ;  /* 0x00000000002479c3 */ /* 0x000e620000002700 */
[----:B------:R-:W-:Y:S01]  /*1190*/  UISETP.GE.AND UP0, UPT, UR23, 0x1, UPT ;  /* 0x000000011700788c */ /* 0x000fe2000bf06270 */
[----:B------:R-:W-:-:S08]  /*11a0*/  UMOV UR31, 0x3 ;  /* 0x00000003001f7882 */ /* 0x000fd00000000000 */
[----:B------:R-:W-:Y:S05]  /*11b0*/  BRA.U !UP0, `(.L_x_18) ;  /* 0x0000000108d47547 */ /* 0x000fea000b800000 */
[----:B------:R-:W2:Y:S01]  /*11c0*/  LDCU.128 UR12, c[0x0][0xb10] ;  /* 0x00016200ff0c77ac */ /* 0x000ea20008000c00 */
[----:B------:R-:W3:Y:S01]  /*11d0*/  LDCU UR6, c[0x0][0x370] ;  /* 0x00006e00ff0677ac */ /* 0x000ee20008000800 */
[----:B------:R-:W4:Y:S01]  /*11e0*/  LDCU UR5, c[0x0][0x374] ;  /* 0x00006e80ff0577ac */ /* 0x000f220008000800 */
[----:B------:R-:W1:Y:S01]  /*11f0*/  LDCU UR29, c[0x0][0xb0c] ;  /* 0x00016180ff1d77ac */ /* 0x000e620008000800 */
[----:B------:R-:W1:Y:S01]  /*1200*/  LDCU UR4, c[0x0][0xb20] ;  /* 0x00016400ff0477ac */ /* 0x000e620008000800 */
[----:B------:R-:W1:Y:S01]  /*1210*/  LDCU.64 UR8, c[0x0][0xb28] ;  /* 0x00016500ff0877ac */ /* 0x000e620008000a00 */
[----:B--2---:R-:W-:Y:S02]  /*1220*/  UISETP.NE.AND UP0, UPT, UR14, 0x1, UPT ;  /* 0x000000010e00788c */ /* 0x004fe4000bf05270 */
[----:B----4-:R-:W-:Y:S02]  /*1230*/  UIMAD.WIDE.U32 UR10, UR5, UR15, URZ ;  /* 0x0000000f050a72a5 */ /* 0x010fe4000f8e00ff */
[----:B---3--:R-:W-:-:S02]  /*1240*/  UIMAD.WIDE.U32 UR18, UR6, UR12, URZ ;  /* 0x0000000c061272a5 */ /* 0x008fc4000f8e00ff */
[----:B-1----:R-:W-:Y:S02]  /*1250*/  UISETP.NE.AND UP1, UPT, UR29, 0x1, UPT ;  /* 0x000000011d00788c */ /* 0x002fe4000bf25270 */
[----:B------:R-:W-:Y:S01]  /*1260*/  UISETP.NE.AND UP2, UPT, UR23, 0x1, UPT ;  /* 0x000000011700788c */ /* 0x000fe2000bf45270 */
[----:B------:R-:W-:Y:S02]  /*1270*/  UMOV UR10, UR11 ;  /* 0x0000000b000a7c82 */ /* 0x000fe40008000000 */
[----:B------:R-:W-:Y:S01]  /*1280*/  UMOV UR18, UR19 ;  /* 0x0000001300127c82 */ /* 0x000fe20008000000 */
[----:B------:R-:W-:Y:S02]  /*1290*/  @UP0 USHF.R.U32.HI UR5, URZ, UR4, UR10 ;  /* 0x00000004ff050299 */ /* 0x000fe4000801160a */
[----:B------:R-:W-:Y:S02]  /*12a0*/  UIMAD.WIDE.U32 UR20, UR45, UR15, URZ ;  /* 0x0000000f2d1472a5 */ /* 0x000fe4000f8e00ff */
[----:B------:R-:W-:-:S02]  /*12b0*/  UIMAD.WIDE.U32 UR10, UR5, UR8, URZ ;  /* 0x00000008050a72a5 */ /* 0x000fc4000f8e00ff */
[----:B------:R-:W-:Y:S02]  /*12c0*/  @UP1 USHF.R.U32.HI UR6, URZ, UR13, UR18 ;  /* 0x0000000dff061299 */ /* 0x000fe40008011612 */
[----:B------:R-:W-:Y:S02]  /*12d0*/  UIMAD.WIDE.U32 UR16, UR46, UR12, URZ ;  /* 0x0000000c2e1072a5 */ /* 0x000fe4000f8e00ff */
[----:B------:R-:W-:Y:S01]  /*12e0*/  UIMAD.WIDE.U32 UR18, UR6, UR8, URZ ;  /* 0x00000008061272a5 */ /* 0x000fe2000f8e00ff */
[----:B------:R-:W-:Y:S01]  /*12f0*/  UMOV UR20, UR21 ;  /* 0x0000001500147c82 */ /* 0x000fe20008000000 */
[----:B------:R-:W-:Y:S01]  /*1300*/  UMOV UR10, UR11 ;  /* 0x0000000b000a7c82 */ /* 0x000fe20008000000 */
[----:B------:R-:W-:Y:S02]  /*1310*/  USHF.R.U32.HI UR20, URZ, UR4, UR20 ;  /* 0x00000004ff147299 */ /* 0x000fe40008011614 */
[----:B------:R-:W-:Y:S02]  /*1320*/  @UP2 USHF.R.U32.HI UR5, URZ, UR9, UR10 ;  /* 0x00000009ff052299 */ /* 0x000fe4000801160a */
[----:B------:R-:W-:Y:S01]  /*1330*/  UMOV UR7, UR19 ;  /* 0x0000001300077c82 */ /* 0x000fe20008000000 */
[----:B------:R-:W-:Y:S01]  /*1340*/  UMOV UR16, UR17 ;  /* 0x0000001100107c82 */ /* 0x000fe20008000000 */
[----:B------:R-:W-:-:S02]  /*1350*/  @UP2 USHF.R.U32.HI UR6, URZ, UR9, UR7 ;  /* 0x00000009ff062299 */ /* 0x000fc40008011607 */
[----:B------:R-:W-:Y:S02]  /*1360*/  USHF.R.U32.HI UR13, URZ, UR13, UR16 ;  /* 0x0000000dff0d7299 */ /* 0x000fe40008011610 */
[----:B------:R-:W-:Y:S02]  /*1370*/  USEL UR4, UR45, UR20, !UP0 ;  /* 0x000000142d047287 */ /* 0x000fe4000c000000 */
[----:B------:R-:W-:Y:S02]  /*1380*/  UIMAD UR7, UR5, UR23, URZ ;  /* 0x00000017050772a4 */ /* 0x000fe4000f8e02ff */
[----:B------:R-:W-:Y:S02]  /*1390*/  USEL UR5, UR46, UR13, !UP1 ;  /* 0x0000000d2e057287 */ /* 0x000fe4000c800000 */
[----:B------:R-:W-:Y:S02]  /*13a0*/  UIMAD UR12, UR6, UR23, URZ ;  /* 0x00000017060c72a4 */ /* 0x000fe4000f8e02ff */
[----:B------:R-:W-:-:S02]  /*13b0*/  UISETP.GE.AND UP0, UPT, UR4, UR7, UPT ;  /* 0x000000070400728c */ /* 0x000fc4000bf06270 */
[----:B------:R-:W-:Y:S02]  /*13c0*/  UIMAD.WIDE.U32 UR10, UR4, UR8, URZ ;  /* 0x00000008040a72a5 */ /* 0x000fe4000f8e00ff */
[----:B------:R-:W-:Y:S02]  /*13d0*/  UISETP.GE.OR UP0, UPT, UR5, UR12, UP0 ;  /* 0x0000000c0500728c */ /* 0x000fe40008706670 */
[----:B------:R-:W-:Y:S02]  /*13e0*/  UIMAD.WIDE.U32 UR12, UR5, UR8, URZ ;  /* 0x00000008050c72a5 */ /* 0x000fe4000f8e00ff */
[----:B------:R-:W-:Y:S01]  /*13f0*/  UIADD3 UR10, UPT, UPT, -UR4, URZ, URZ ;  /* 0x000000ff040a7290 */ /* 0x000fe2000fffe1ff */
[----:B------:R-:W-:Y:S01]  /*1400*/  UMOV UR8, UR11 ;  /* 0x0000000b00087c82 */ /* 0x000fe20008000000 */
[----:B------:R-:W-:Y:S02]  /*1410*/  UIADD3 UR11, UPT, UPT, -UR5, URZ, URZ ;  /* 0x000000ff050b7290 */ /* 0x000fe4000fffe1ff */
[----:B------:R-:W-:-:S03]  /*1420*/  USHF.R.U32.HI UR8, URZ, UR9, UR8 ;  /* 0x00000009ff087299 */ /* 0x000fc60008011608 */
[----:B------:R-:W-:Y:S01]  /*1430*/  @!UP0 UMOV UR7, UR13 ;  /* 0x0000000d00078c82 */ /* 0x000fe20008000000 */
[----:B------:R-:W-:Y:S02]  /*1440*/  UIMAD UR45, UR14, UR10, UR45 ;  /* 0x0000000a0e2d72a4 */ /* 0x000fe4000f8e022d */
[----:B------:R-:W-:Y:S02]  /*1450*/  USEL UR8, UR4, UR8, !UP2 ;  /* 0x0000000804087287 */ /* 0x000fe4000d000000 */
[----:B------:R-:W-:Y:S02]  /*1460*/  @!UP0 USHF.R.U32.HI UR7, URZ, UR9, UR7 ;  /* 0x00000009ff078299 */ /* 0x000fe40008011607 */
[----:B------:R-:W-:Y:S02]  /*1470*/  UIADD3 UR9, UPT, UPT, -UR8, URZ, URZ ;  /* 0x000000ff08097290 */ /* 0x000fe4000fffe1ff */
[----:B------:R-:W-:Y:S02]  /*1480*/  @!UP0 USEL UR7, UR5, UR7, !UP2 ;  /* 0x0000000705078287 */ /* 0x000fe4000d000000 */
[----:B------:R-:W-:-:S02]  /*1490*/  UIMAD UR9, UR23, UR9, UR4 ;  /* 0x00000009170972a4 */ /* 0x000fc4000f8e0204 */
[----:B------:R-:W-:Y:S02]  /*14a0*/  @!UP0 UIADD3 UR8, UPT, UPT, UR8, -UR7, URZ ;  /* 0x8000000708088290 */ /* 0x000fe4000fffe0ff */
[----:B------:R-:W-:Y:S02]  /*14b0*/  @!UP0 UIMAD UR6, UR9, UR6, UR7 ;  /* 0x00000006090682a4 */ /* 0x000fe4000f8e0207 */
[----:B------:R-:W-:Y:S02]  /*14c0*/  @!UP0 UIMAD UR4, UR8, UR23, UR5 ;  /* 0x00000017080482a4 */ /* 0x000fe4000f8e0205 */
[----:B------:R-:W-:Y:S02]  /*14d0*/  UIMAD UR46, UR29, UR11, UR46 ;  /* 0x0000000b1d2e72a4 */ /* 0x000fe4000f8e022e */
[----:B------:R-:W-:Y:S01]  /*14e0*/  UIMAD UR45, UR4, UR14, UR45 ;  /* 0x0000000e042d72a4 */ /* 0x000fe2000f8e022d */
[----:B------:R-:W-:Y:S02]  /*14f0*/  @!UP0 UMOV UR5, UR6 ;  /* 0x0000000600058c82 */ /* 0x000fe40008000000 */
[----:B------:R-:W-:-:S12]  /*1500*/  UIMAD UR46, UR5, UR29, UR46 ;  /* 0x0000001d052e72a4 */ /* 0x000fd8000f8e022e */
.L_x_18:
[----:B------:R-:W-:Y:S02]  /*1510*/  UISETP.NE.AND UP1, UPT, UR30, 0x1, UPT ;  /* 0x000000011e00788c */ /* 0x000fe4000bf25270 */
[----:B------:R-:W-:Y:S02]  /*1520*/  ULOP3.LUT UR24, UR24, 0xffff, URZ, 0xc0, !UPT ;  /* 0x0000ffff18187892 */ /* 0x000fe4000f8ec0ff */
[----:B------:R-:W-:Y:S02]  /*1530*/  ULOP3.LUT UR21, UR25, 0xffff, URZ, 0xc0, !UPT ;  /* 0x0000ffff19157892 */ /* 0x000fe4000f8ec0ff */
[----:B------:R-:W-:Y:S02]  /*1540*/  UISETP.NE.AND UP0, UPT, UR22, 0x2, UPT ;  /* 0x000000021600788c */ /* 0x000fe4000bf05270 */
[----:B------:R-:W-:Y:S02]  /*1550*/  ULOP3.LUT UR28, UR28, 0x800, URZ, 0xc0, !UPT ;  /* 0x000008001c1c7892 */ /* 0x000fe4000f8ec0ff */
[----:B------:R-:W-:-:S02]  /*1560*/  ULOP3.LUT UR27, UR27, 0x800, URZ, 0xc0, !UPT ;  /* 0x000008001b1b7892 */ /* 0x000fc4000f8ec0ff */
[----:B------:R-:W-:Y:S02]  /*1570*/  USHF.L.U32 UR24, UR32, UR24, URZ ;  /* 0x0000001820187299 */ /* 0x000fe400080006ff */
[----:B------:R-:W-:Y:S01]  /*1580*/  USHF.L.U32 UR21, UR31, UR21, URZ ;  /* 0x000000151f157299 */ /* 0x000fe200080006ff */
[----:B------:R-:W-:Y:S11]  /*1590*/  BRA.U UP1, `(.L_x_19) ;  /* 0x0000000101447547 */ /* 0x000ff6000b800000 */
[----:B------:R-:W2:Y:S01]  /*15a0*/  LDCU.128 UR8, c[0x0][0xb10] ;  /* 0x00016200ff0877ac */ /* 0x000ea20008000c00 */
[----:B------:R-:W3:Y:S01]  /*15b0*/  LDCU UR12, c[0x0][0xb0c] ;  /* 0x00016180ff0c77ac */ /* 0x000ee20008000800 */
[----:B------:R-:W4:Y:S01]  /*15c0*/  LDCU UR13, c[0x0][0xb20] ;  /* 0x00016400ff0d77ac */ /* 0x000f220008000800 */
[----:B--2---:R-:W-:Y:S02]  /*15d0*/  UIMAD.WIDE.U32 UR6, UR46, UR8, URZ ;  /* 0x000000082e0672a5 */ /* 0x004fe4000f8e00ff */
[----:B------:R-:W-:Y:S02]  /*15e0*/  UIMAD.WIDE.U32 UR4, UR45, UR11, URZ ;  /* 0x0000000b2d0472a5 */ /* 0x000fe4000f8e00ff */
[----:B---3--:R-:W-:Y:S02]  /*15f0*/  UISETP.NE.AND UP2, UPT, UR12, 0x1, UPT ;  /* 0x000000010c00788c */ /* 0x008fe4000bf45270 */
[----:B------:R-:W-:Y:S01]  /*1600*/  UISETP.NE.AND UP1, UPT, UR10, 0x1, UPT ;  /* 0x000000010a00788c */ /* 0x000fe2000bf25270 */
[----:B------:R-:W-:-:S02]  /*1610*/  UMOV UR6, UR7 ;  /* 0x0000000700067c82 */ /* 0x000fc40008000000 */
[----:B------:R-:W-:Y:S01]  /*1620*/  UMOV UR4, UR5 ;  /* 0x0000000500047c82 */ /* 0x000fe20008000000 */
[----:B------:R-:W-:Y:S02]  /*1630*/  USHF.R.U32.HI UR9, URZ, UR9, UR6 ;  /* 0x00000009ff097299 */ /* 0x000fe40008011606 */
[----:B----4-:R-:W-:Y:S02]  /*1640*/  USHF.R.U32.HI UR4, URZ, UR13, UR4 ;  /* 0x0000000dff047299 */ /* 0x010fe40008011604 */
[----:B------:R-:W-:Y:S02]  /*1650*/  USEL UR5, UR46, UR9, !UP2 ;  /* 0x000000092e057287 */ /* 0x000fe4000d000000 */
[----:B------:R-:W-:-:S04]  /*1660*/  USEL UR4, UR45, UR4, !UP1 ;  /* 0x000000042d047287 */ /* 0x000fc8000c800000 */
[----:B------:R-:W-:Y:S02]  /*1670*/  UIADD3 UR6, UPT, UPT, UR5, -UR4, URZ ;  /* 0x8000000405067290 */ /* 0x000fe4000fffe0ff */
[----:B------:R-:W-:Y:S02]  /*1680*/  UIADD3 UR4, UPT, UPT, -UR5, UR4, URZ ;  /* 0x0000000405047290 */ /* 0x000fe4000fffe1ff */
[----:B------:R-:W-:Y:S02]  /*1690*/  UIMAD UR45, UR6, UR10, UR45 ;  /* 0x0000000a062d72a4 */ /* 0x000fe4000f8e022d */
[----:B------:R-:W-:-:S12]  /*16a0*/  UIMAD UR46, UR4, UR12, UR46 ;  /* 0x0000000c042e72a4 */ /* 0x000fd8000f8e022e */
.L_x_19:
[----:B------:R-:W-:Y:S05]  /*16b0*/  BRA.U !UP5, `(.L_x_20) ;  /* 0x000000010d0c7547 */ /* 0x000fea000b800000 */
[----:B------:R-:W-:Y:S01]  /*16c0*/  UCGABAR_WAIT ;  /* 0x0000000000007dc7 */ /* 0x000fe20008000000 */
[----:B------:R-:W-:Y:S01]  /*16d0*/  CCTL.IVALL ;  /* 0x00000000ff00798f */ /* 0x000fe20002000000 */
[----:B------:R-:W-:Y:S05]  /*16e0*/  BRA `(.L_x_21) ;  /* 0x0000000000047947 */ /* 0x000fea0003800000 */
.L_x_20:
[----:B------:R-:W-:Y:S06]  /*16f0*/  BAR.SYNC.DEFER_BLOCKING 0x0 ;  /* 0x0000000000007b1d */ /* 0x000fec0000010000 */
.L_x_21:
[----:B------:R-:W-:Y:S05]  /*1700*/  BRA.U UP0, `(.L_x_22) ;  /* 0x0000001100f87547 */ /* 0x000fea000b800000 */
[----:B------:R-:W2:Y:S01]  /*1710*/  LDCU UR6, c[0x0][0x38c] ;  /* 0x00007180ff0677ac */ /* 0x000ea20008000800 */
[----:B------:R-:W-:Y:S01]  /*1720*/  PLOP3.LUT P1, PT, PT, PT, UP3, 0x80, 0x8 ;  /* 0x000000000008781c */ /* 0x000fe20003f2f038 */
[----:B------:R-:W-:Y:S01]  /*1730*/  IMAD.MOV.U32 R12, RZ, RZ, 0x1 ;  /* 0x00000001ff0c7424 */ /* 0x000fe200078e00ff */
[----:B------:R-:W-:Y:S01]  /*1740*/  ISETP.EQ.OR P2, PT, R0, RZ, P3 ;  /* 0x000000ff0000720c */ /* 0x000fe20001f42670 */
[----:B------:R-:W-:Y:S01]  /*1750*/  UISETP.NE.AND UP1, UPT, UR22, URZ, UPT ;  /* 0x000000ff1600728c */ /* 0x000fe2000bf25270 */
[----:B------:R-:W-:Y:S02]  /*1760*/  PLOP3.LUT P1, PT, P1, PT, PT, 0x8, 0x80 ;  /* 0x000000000080781c */ /* 0x000fe40000f2e170 */
[----:B------:R-:W-:Y:S01]  /*1770*/  CS2R R10, SRZ ;  /* 0x00000000000a7805 */ /* 0x000fe2000001ff00 */
[----:B------:R-:W-:Y:S01]  /*1780*/  IMAD.MOV.U32 R9, RZ, RZ, RZ ;  /* 0x000000ffff097224 */ /* 0x000fe200078e00ff */
[----:B------:R-:W3:Y:S01]  /*1790*/  LDCU UR41, c[0x0][0x370] ;  /* 0x00006e00ff2977ac */ /* 0x000ee20008000800 */
[----:B------:R-:W-:Y:S01]  /*17a0*/  IMAD.MOV.U32 R8, RZ, RZ, 0x1 ;  /* 0x00000001ff087424 */ /* 0x000fe200078e00ff */
[----:B------:R-:W4:Y:S01]  /*17b0*/  LDCU.64 UR30, c[0x0][0x348] ;  /* 0x00006900ff1e77ac */ /* 0x000f220008000a00 */
[----:B------:R-:W1:Y:S01]  /*17c0*/  LDCU UR39, c[0x0][0x374] ;  /* 0x00006e80ff2777ac */ /* 0x000e620008000800 */
[----:B--2---:R-:W-:-:S02]  /*17d0*/  UIADD3 UR5, UPT, UPT, UR6, 0x3f, URZ ;  /* 0x0000003f06057890 */ /* 0x004fc4000fffe0ff */
[----:B------:R-:W-:Y:S02]  /*17e0*/  UIADD3 UR50, UPT, UPT, UR6, 0x7e, URZ ;  /* 0x0000007e06327890 */ /* 0x000fe4000fffe0ff */
[----:B------:R-:W-:-:S04]  /*17f0*/  USHF.R.S32.HI UR4, URZ, 0x1f, UR5 ;  /* 0x0000001fff047899 */ /* 0x000fc80008011405 */
[----:B------:R-:W-:Y:S02]  /*1800*/  ULEA.HI UR4, UR4, UR5, URZ, 0x6 ;  /* 0x0000000504047291 */ /* 0x000fe4000f8f30ff */
[----:B------:R-:W-:Y:S02]  /*1810*/  USHF.L.U32 UR5, UR26, 0x5, URZ ;  /* 0x000000051a057899 */ /* 0x000fe400080006ff */
[----:B------:R-:W-:Y:S02]  /*1820*/  USHF.R.S32.HI UR43, URZ, 0x6, UR4 ;  /* 0x00000006ff2b7899 */ /* 0x000fe40008011404 */
[----:B------:R-:W-:Y:S02]  /*1830*/  UIADD3 UR4, UPT, UPT, UR6, -0x1, URZ ;  /* 0xffffffff06047890 */ /* 0x000fe4000fffe0ff */
[----:B------:R-:W-:Y:S02]  /*1840*/  UISETP.LT.U32.AND UP0, UPT, UR43, 0x5, UPT ;  /* 0x000000052b00788c */ /* 0x000fe4000bf01070 */
[----:B------:R-:W-:-:S02]  /*1850*/  UISETP.GE.U32.AND UP2, UPT, UR4, -0x7f, UPT ;  /* 0xffffff810400788c */ /* 0x000fc4000bf46070 */
[----:B------:R-:W-:Y:S02]  /*1860*/  USEL UR42, UR43, 0x5, UP0 ;  /* 0x000000052b2a7887 */ /* 0x000fe40008000000 */
[----:B------:R-:W-:Y:S02]  /*1870*/  ULOP3.LUT UR44, UR5, 0x20, URZ, 0xe2, !UPT ;  /* 0x00000020052c7892 */ /* 0x000fe4000f8ee2ff */
[----:B------:R-:W-:Y:S02]  /*1880*/  UIADD3 UR25, UPT, UPT, UR42, -0x1, URZ ;  /* 0xffffffff2a197890 */ /* 0x000fe4000fffe0ff */
[----:B------:R-:W-:Y:S02]  /*1890*/  USEL UR26, UR34, 0x2, UP1 ;  /* 0x00000002221a7887 */ /* 0x000fe40008800000 */
[----:B------:R-:W-:Y:S02]  /*18a0*/  UIADD3 UR47, UPT, UPT, UR43, -UR42, URZ ;  /* 0x8000002a2b2f7290 */ /* 0x000fe4000fffe0ff */
[----:B------:R-:W-:Y:S01]  /*18b0*/  @UP2 UIADD3 UR25, UPT, UPT, UR42, URZ, URZ ;  /* 0x000000ff2a192290 */ /* 0x000fe2000fffe0ff */
[----:B------:R-:W-:-:S03]  /*18c0*/  UMOV UR5, URZ ;  /* 0x000000ff00057c82 */ /* 0x000fc60008000000 */
[----:B-1-34-:R-:W-:-:S12]  /*18d0*/  UIADD3 UR25, UPT, UPT, UR25, 0x1, URZ ;  /* 0x0000000119197890 */ /* 0x01afd8000fffe0ff */
.L_x_42:
[----:B------:R-:W-:Y:S01]  /*18e0*/  UISETP.NE.AND UP0, UPT, UR48, URZ, UPT ;  /* 0x000000ff3000728c */ /* 0x000fe2000bf05270 */
[----:B------:R-:W1:Y:S08]  /*18f0*/  S2UR UR48, SR_CgaCtaId ;  /* 0x00000000003079c3 */ /* 0x000e700000008800 */
[----:B------:R-:W-:Y:S05]  /*1900*/  BRA.U UP0, `(.L_x_23) ;  /* 0x0000000100347547 */ /* 0x000fea000b800000 */
[----:B------:R-:W2:Y:S01]  /*1910*/  S2R R0, SR_CgaCtaId ;  /* 0x0000000000007919 */ /* 0x000ea20000008800 */
[----:B------:R-:W-:-:S04]  /*1920*/  MOV R2, 0x400 ;  /* 0x0000040000027802 */ /* 0x000fc80000000f00 */
[----:B--2---:R-:W-:Y:S02]  /*1930*/  LEA R0, R0, R2, 0x18 ;  /* 0x0000000200007211 */ /* 0x004fe400078ec0ff */
[----:B------:R-:W-:-:S03]  /*1940*/  SHF.L.U32 R2, R8, 0x1f, RZ ;  /* 0x0000001f08027819 */ /* 0x000fc600000006ff */
[----:B------:R-:W-:-:S04]  /*1950*/  IMAD R0, R9, 0x8, R0 ;  /* 0x0000000809007824 */ /* 0x000fc800078e0200 */
[----:B------:R-:W2:Y:S02]  /*1960*/  SYNCS.PHASECHK.TRANS64.TRYWAIT P0, [R0+URZ+0xe0], R2 ;  /* 0x0000e002000075a7 */ /* 0x000ea400080011ff */
[----:B--2---:R-:W-:Y:S05]  /*1970*/  @!P0 BRA `(.L_x_24) ;  /* 0x0000005000008947 */ /* 0x004fea0003800000 */
.L_x_103:
[----:B------:R-:W-:Y:S01]  /*1980*/  VIADD R9, R9, 0x1 ;  /* 0x0000000109097836 */ /* 0x000fe20000000000 */
[----:B------:R2:W-:Y:S04]  /*1990*/  SYNCS.ARRIVE.TRANS64.A1T0 RZ, [R0+URZ+0xd0], RZ ;  /* 0x0000d0ff00ff79a7 */ /* 0x0005e800081000ff */
[----:B------:R-:W-:-:S04]  /*19a0*/  ISETP.NE.AND P0, PT, R9, 0x2, PT ;  /* 0x000000020900780c */ /* 0x000fc80003f05270 */
[----:B------:R-:W-:Y:S02]  /*19b0*/  SEL R9, R9, RZ, P0 ;  /* 0x000000ff09097207 */ /* 0x000fe40000000000 */
[----:B--2---:R-:W-:-:S04]  /*19c0*/  SEL R0, RZ, 0x1, P0 ;  /* 0x00000001ff007807 */ /* 0x004fc80000000000 */
[----:B------:R-:W-:-:S07]  /*19d0*/  LOP3.LUT R8, R8, R0, RZ, 0x3c, !PT ;  /* 0x0000000008087212 */ /* 0x000fce00078e3cff */
.L_x_23:
[----:B------:R-:W-:Y:S01]  /*19e0*/  UMOV UR6, 0x400 ;  /* 0x0000040000067882 */ /* 0x000fe20000000000 */
[----:B------:R-:W-:Y:S01]  /*19f0*/  SHF.L.U32 R0, R12, 0x1f, RZ ;  /* 0x0000001f0c007819 */ /* 0x000fe200000006ff */
[----:B-1----:R-:W-:Y:S02]  /*1a00*/  ULEA UR6, UR48, UR6, 0x18 ;  /* 0x0000000630067291 */ /* 0x002fe4000f8ec0ff */
[----:B------:R-:W-:Y:S02]  /*1a10*/  UISETP.GE.U32.AND UP0, UPT, UR50, 0x7f, UPT ;  /* 0x0000007f3200788c */ /* 0x000fe4000bf06070 */
[----:B------:R-:W-:Y:S02]  /*1a20*/  ULEA UR4, UR5, UR6, 0x3 ;  /* 0x0000000605047291 */ /* 0x000fe4000f8e18ff */
[----:B------:R-:W-:Y:S02]  /*1a30*/  ULEA UR11, UR45, UR49, 0x1 ;  /* 0x000000312d0b7291 */ /* 0x000fe4000f8e08ff */
[----:B------:R-:W-:-:S02]  /*1a40*/  ULEA UR35, UR46, UR44, 0x6 ;  /* 0x0000002c2e237291 */ /* 0x000fc4000f8e30ff */
[----:B------:R-:W-:Y:S01]  /*1a50*/  USHF.L.U32 UR11, UR11, 0x5, URZ ;  /* 0x000000050b0b7899 */ /* 0x000fe200080006ff */
[----:B------:R-:W-:Y:S02]  /*1a60*/  UMOV UR13, URZ ;  /* 0x000000ff000d7c82 */ /* 0x000fe40008000000 */
[----:B------:R1:W2:Y:S01]  /*1a70*/  SYNCS.PHASECHK.TRANS64.TRYWAIT P0, [UR4+0x28], R0 ;  /* 0x00002800ff0075a7 */ /* 0x0002a20008001104 */
[----:B------:R-:W-:Y:S08]  /*1a80*/  BRA.U !UP0, `(.L_x_25) ;  /* 0x0000000108c47547 */ /* 0x000ff0000b800000 */
[----:B------:R-:W-:Y:S01]  /*1a90*/  UMOV UR7, URZ ;  /* 0x000000ff00077c82 */ /* 0x000fe20008000000 */
[----:B------:R-:W-:-:S05]  /*1aa0*/  UMOV UR4, UR5 ;  /* 0x0000000500047c82 */ /* 0x000fca0008000000 */
.L_x_31:
[----:B------:R-:W-:Y:S01]  /*1ab0*/  ULEA UR33, UR4, UR6, 0x3 ;  /* 0x0000000604217291 */ /* 0x000fe2000f8e18ff */
[----:B------:R-:W-:Y:S01]  /*1ac0*/  @!P3 MOV R2, 0x2000 ;  /* 0x000020000002b802 */ /* 0x000fe20000000f00 */
[----:B--2-4-:R-:W-:Y:S10]  /*1ad0*/  @P0 BRA `(.L_x_26) ;  /* 0x00000000000c0947 */ /* 0x014ff40003800000 */
[----:B------:R-:W-:-:S04]  /*1ae0*/  SHF.L.U32 R3, R12, 0x1f, RZ ;  /* 0x0000001f0c037819 */ /* 0x000fc800000006ff */
[----:B------:R-:W2:Y:S02]  /*1af0*/  SYNCS.PHASECHK.TRANS64.TRYWAIT P0, [UR33+0x28], R3 ;  /* 0x00002803ff0075a7 */ /* 0x000ea40008001121 */
[----:B--2---:R-:W-:Y:S05]  /*1b00*/  @!P0 BRA `(.L_x_27) ;  /* 0x0000004c00b08947 */ /* 0x004fea0003800000 */
.L_x_26:
[----:B------:R2:W-:Y:S01]  /*1b10*/  @!P3 SYNCS.ARRIVE.TRANS64 RZ, [UR33], R2 ;  /* 0x00000002ffffb9a7 */ /* 0x0005e20008000021 */
[----:B------:R-:W-:-:S04]  /*1b20*/  ULOP3.LUT UR5, UR26, 0x2, URZ, 0xfc, !UPT ;  /* 0x000000021a057892 */ /* 0x000fc8000f8efcff */
[----:B------:R-:W-:-:S09]  /*1b30*/  UISETP.NE.AND UP0, UPT, UR5, 0x2, UPT ;  /* 0x000000020500788c */ /* 0x000fd2000bf05270 */
[----:B------:R-:W-:Y:S05]  /*1b40*/  BRA.U UP0, `(.L_x_28) ;  /* 0x0000000100047547 */ /* 0x000fea000b800000 */
[----:B------:R-:W-:Y:S05]  /*1b50*/  BPT.TRAP 0x1 ;  /* 0x000000040000795c */ /* 0x000fea0000300000 */
.L_x_28:
[----:B------:R-:W-:Y:S04]  /*1b60*/  BSSY.RECONVERGENT B0, `(.L_x_29) ;  /* 0x0000003000007945 */ /* 0x000fe80003800200 */
[----:B------:R-:W-:Y:S05]  /*1b70*/  @P2 BRA `(.L_x_30) ;  /* 0x0000000000042947 */ /* 0x000fea0003800000 */
[----:B------:R-:W-:Y:S05]  /*1b80*/  BPT.TRAP 0x1 ;  /* 0x000000040000795c */ /* 0x000fea0000300000 */
.L_x_30:
[----:B------:R-:W-:Y:S05]  /*1b90*/  BSYNC.RECONVERGENT B0 ;  /* 0x0000000000007941 */ /* 0x000fea0003800200 */
.L_x_29:
[----:B------:R-:W-:Y:S02]  /*1ba0*/  UIADD3 UR5, UPT, UPT, UR4, 0x1, URZ ;  /* 0x0000000104057890 */ /* 0x000fe4000fffe0ff */
[----:B------:R-:W-:Y:S02]  /*1bb0*/  USHF.L.U32 UR4, UR4, 0xc, URZ ;  /* 0x0000000c04047899 */ /* 0x000fe400080006ff */
[----:B------:R-:W-:Y:S02]  /*1bc0*/  UISETP.NE.AND UP0, UPT, UR5, 0x5, UPT ;  /* 0x000000050500788c */ /* 0x000fe4000bf05270 */
[----:B------:R-:W-:Y:S02]  /*1bd0*/  USHF.L.U32 UR34, UR7, 0x6, URZ ;  /* 0x0000000607227899 */ /* 0x000fe400080006ff */
[----:B------:R-:W-:Y:S02]  /*1be0*/  USEL UR9, URZ, 0x1, UP0 ;  /* 0x00000001ff097887 */ /* 0x000fe40008000000 */
[----:B------:R-:W-:-:S02]  /*1bf0*/  USEL UR5, UR5, URZ, UP0 ;  /* 0x000000ff05057287 */ /* 0x000fc40008000000 */
[----:B------:R-:W-:Y:S02]  /*1c00*/  UIADD3 UR14, UP0, UPT, UR30, 0x180, URZ ;  /* 0x000001801e0e7890 */ /* 0x000fe4000ff1e0ff */
[----:B------:R-:W-:Y:S01]  /*1c10*/  ULEA UR8, UR5, UR6, 0x3 ;  /* 0x0000000605087291 */ /* 0x000fe2000f8e18ff */
[----:B------:R-:W-:Y:S01]  /*1c20*/  LOP3.LUT R12, R12, UR9, RZ, 0x3c, !PT ;  /* 0x000000090c0c7c12 */ /* 0x000fe2000f8e3cff */
[----:B------:R-:W-:Y:S02]  /*1c30*/  UIADD3 UR7, UPT, UPT, UR7, 0x1, URZ ;  /* 0x0000000107077890 */ /* 0x000fe4000fffe0ff */
[----:B------:R-:W-:Y:S01]  /*1c40*/  UIADD3 UR16, UP1, UPT, UR30, 0x80, URZ ;  /* 0x000000801e107890 */ /* 0x000fe2000ff3e0ff */
[----:B-1----:R-:W-:Y:S01]  /*1c50*/  SHF.L.U32 R0, R12, 0x1f, RZ ;  /* 0x0000001f0c007819 */ /* 0x002fe200000006ff */
[----:B------:R-:W-:Y:S02]  /*1c60*/  ULOP3.LUT UR32, UR28, UR4, URZ, 0xfc, !UPT ;  /* 0x000000041c207292 */ /* 0x000fe4000f8efcff */
[----:B------:R-:W-:Y:S01]  /*1c70*/  UIADD3.X UR15, UPT, UPT, URZ, UR31, URZ, UP0, !UPT ;  /* 0x0000001fff0f7290 */ /* 0x000fe200087fe4ff */
[----:B------:R3:W4:Y:S01]  /*1c80*/  SYNCS.PHASECHK.TRANS64.TRYWAIT P0, [UR8+0x28], R0 ;  /* 0x00002800ff0075a7 */ /* 0x0007220008001108 */
[----:B------:R-:W-:-:S02]  /*1c90*/  ULOP3.LUT UR8, UR27, UR4, URZ, 0xfc, !UPT ;  /* 0x000000041b087292 */ /* 0x000fc4000f8efcff */
[----:B------:R-:W-:Y:S02]  /*1ca0*/  UISETP.NE.AND UP0, UPT, UR7, UR25, UPT ;  /* 0x000000190700728c */ /* 0x000fe4000bf05270 */
[----:B------:R-:W-:Y:S02]  /*1cb0*/  UIADD3.X UR17, UPT, UPT, URZ, UR31, URZ, UP1, !UPT ;  /* 0x0000001fff117290 */ /* 0x000fe40008ffe4ff */
[----:B------:R-:W-:Y:S02]  /*1cc0*/  UIADD3 UR32, UPT, UPT, UR6, 0x2400, UR32 ;  /* 0x0000240006207890 */ /* 0x000fe4000fffe020 */
[----:B------:R-:W-:Y:S02]  /*1cd0*/  UPRMT UR13, URZ, 0x5410, UR24 ;  /* 0x00005410ff0d7896 */ /* 0x000fe40008000018 */
[----:B------:R-:W-:Y:S02]  /*1ce0*/  UIADD3 UR8, UPT, UPT, UR6, 0x7400, UR8 ;  /* 0x0000740006087890 */ /* 0x000fe4000fffe008 */
[----:B------:R-:W-:Y:S01]  /*1cf0*/  UPRMT UR4, URZ, 0x5410, UR21 ;  /* 0x00005410ff047896 */ /* 0x000fe20008000015 */
[----:B------:R-:W-:Y:S01]  /*1d00*/  UMOV UR18, 0x0 ;  /* 0x0000000000127882 */ /* 0x000fe20000000000 */
[----:B------:R-:W-:Y:S01]  /*1d10*/  UMOV UR19, 0x10000000 ;  /* 0x1000000000137882 */ /* 0x000fe20000000000 */
[----:B------:R-:W-:Y:S01]  /*1d20*/  UMOV UR12, UR36 ;  /* 0x00000024000c7c82 */ /* 0x000fe20008000000 */
[----:B------:R-:W-:Y:S01]  /*1d30*/  UMOV UR9, UR33 ;  /* 0x0000002100097c82 */ /* 0x000fe20008000000 */
[----:B------:R-:W-:Y:S01]  /*1d40*/  UMOV UR10, UR34 ;  /* 0x00000022000a7c82 */ /* 0x000fe20008000000 */
[----:B------:R1:W-:Y:S03]  /*1d50*/  UTMALDG.3D.MULTICAST [UR32], [UR16], UR13, desc[UR18] ;  /* 0x00001220100073b4 */ /* 0x0003e6000801180d */
[----:B------:R2:W-:Y:S01]  /*1d60*/  UTMALDG.3D.MULTICAST [UR8], [UR14], UR4, desc[UR18] ;  /* 0x000012080e0073b4 */ /* 0x0005e20008011804 */
[----:B-1----:R-:W-:Y:S01]  /*1d70*/  UMOV UR13, UR25 ;  /* 0x00000019000d7c82 */ /* 0x002fe20008000000 */
[----:B--2---:R-:W-:Y:S01]  /*1d80*/  UMOV UR4, UR5 ;  /* 0x0000000500047c82 */ /* 0x004fe20008000000 */
[----:B---3--:R-:W-:Y:S05]  /*1d90*/  BRA.U UP0, `(.L_x_31) ;  /* 0xfffffffd00447547 */ /* 0x008fea000b83ffff */
.L_x_25:
[----:B------:R-:W-:Y:S01]  /*1da0*/  ULEA UR4, UR5, UR6, 0x3 ;  /* 0x0000000605047291 */ /* 0x000fe2000f8e18ff */
[----:B-1----:R-:W-:Y:S01]  /*1db0*/  SHF.L.U32 R0, R12, 0x1f, RZ ;  /* 0x0000001f0c007819 */ /* 0x002fe200000006ff */
[----:B------:R-:W-:Y:S01]  /*1dc0*/  @!P1 SYNCS.ARRIVE.TRANS64.A1T0 RZ, [UR6+0x68], RZ ;  /* 0x000068ffffff99a7 */ /* 0x000fe20008100006 */
[----:B------:R-:W-:-:S06]  /*1dd0*/  UISETP.GT.AND UP0, UPT, UR43, UR42, UPT ;  /* 0x0000002a2b00728c */ /* 0x000fcc000bf04270 */
[----:B--2-4-:R1:W2:Y:S03]  /*1de0*/  SYNCS.PHASECHK.TRANS64.TRYWAIT P0, [UR4+0x28], R0 ;  /* 0x00002800ff0075a7 */ /* 0x0142a60008001104 */
[----:B------:R-:W-:Y:S05]  /*1df0*/  BRA.U !UP0, `(.L_x_32) ;  /* 0x0000000108c87547 */ /* 0x000fea000b800000 */
[----:B------:R-:W-:Y:S01]  /*1e00*/  UIADD3 UR29, UPT, UPT, UR47, UR13, URZ ;  /* 0x0000000d2f1d7290 */ /* 0x000fe2000fffe0ff */
[----:B------:R-:W-:-:S11]  /*1e10*/  UMOV UR4, UR5 ;  /* 0x0000000500047c82 */ /* 0x000fd60008000000 */
.L_x_38:
[----:B------:R-:W-:Y:S01]  /*1e20*/  ULEA UR17, UR4, UR6, 0x3 ;  /* 0x0000000604117291 */ /* 0x000fe2000f8e18ff */
[----:B--2---:R-:W-:Y:S01]  /*1e30*/  @!P3 MOV R2, 0x2000 ;  /* 0x000020000002b802 */ /* 0x004fe20000000f00 */
[----:B--2-4-:R-:W-:Y:S10]  /*1e40*/  @P0 BRA `(.L_x_33) ;  /* 0x00000000000c0947 */ /* 0x014ff40003800000 */
[----:B------:R-:W-:-:S04]  /*1e50*/  SHF.L.U32 R3, R12, 0x1f, RZ ;  /* 0x0000001f0c037819 */ /* 0x000fc800000006ff */
[----:B------:R-:W2:Y:S02]  /*1e60*/  SYNCS.PHASECHK.TRANS64.TRYWAIT P0, [UR17+0x28], R3 ;  /* 0x00002803ff0075a7 */ /* 0x000ea40008001111 */
[----:B--2---:R-:W-:Y:S05]  /*1e70*/  @!P0 BRA `(.L_x_34) ;  /* 0x0000004800ec8947 */ /* 0x004fea0003800000 */
.L_x_33:
[----:B------:R2:W-:Y:S01]  /*1e80*/  @!P3 SYNCS.ARRIVE.TRANS64 RZ, [UR17], R2 ;  /* 0x00000002ffffb9a7 */ /* 0x0005e20008000011 */
[----:B------:R-:W-:-:S04]  /*1e90*/  ULOP3.LUT UR5, UR26, 0x2, URZ, 0xfc, !UPT ;  /* 0x000000021a057892 */ /* 0x000fc8000f8efcff */
[----:B------:R-:W-:-:S09]  /*1ea0*/  UISETP.NE.AND UP0, UPT, UR5, 0x2, UPT ;  /* 0x000000020500788c */ /* 0x000fd2000bf05270 */
[----:B------:R-:W-:Y:S05]  /*1eb0*/  BRA.U UP0, `(.L_x_35) ;  /* 0x0000000100047547 */ /* 0x000fea000b800000 */
[----:B------:R-:W-:Y:S05]  /*1ec0*/  BPT.TRAP 0x1 ;  /* 0x000000040000795c */ /* 0x000fea0000300000 */
.L_x_35:
[----:B------:R-:W-:Y:S04]  /*1ed0*/  BSSY.RECONVERGENT B0, `(.L_x_36) ;  /* 0x0000003000007945 */ /* 0x000fe80003800200 */
[----:B------:R-:W-:Y:S05]  /*1ee0*/  @P2 BRA `(.L_x_37) ;  /* 0x0000000000042947 */ /* 0x000fea0003800000 */
[----:B------:R-:W-:Y:S05]  /*1ef0*/  BPT.TRAP 0x1 ;  /* 0x000000040000795c */ /* 0x000fea0000300000 */
.L_x_37:
[----:B------:R-:W-:Y:S05]  /*1f00*/  BSYNC.RECONVERGENT B0 ;  /* 0x0000000000007941 */ /* 0x000fea0003800200 */
.L_x_36:
        /* <DEDUP_REMOVED lines=17> */
[----:B------:R-:W-:Y:S02]  /*2020*/  UIADD3 UR16, UPT, UPT, UR6, 0x2400, UR16 ;  /* 0x0000240006107890 */ /* 0x000fe4000fffe010 */
[----:B------:R-:W-:Y:S02]  /*2030*/  UIADD3.X UR15, UPT, UPT, URZ, UR31, URZ, UP1, !UPT ;  /* 0x0000001fff0f7290 */ /* 0x000fe40008ffe4ff */
        /* <DEDUP_REMOVED lines=8> */
[----:B------:R-:W-:Y:S01]  /*20c0*/  UMOV UR9, UR17 ;  /* 0x0000001100097c82 */ /* 0x000fe20008000000 */
[----:B------:R-:W-:Y:S01]  /*20d0*/  UMOV UR10, UR18 ;  /* 0x00000012000a7c82 */ /* 0x000fe20008000000 */
[----:B------:R-:W-:Y:S01]  /*20e0*/  UTMALDG.3D.MULTICAST [UR16], [UR14], UR7, desc[UR32] ;  /* 0x000020100e0073b4 */ /* 0x000fe20008011807 */
[----:B------:R1:W-:Y:S02]  /*20f0*/  UTMALDG.3D.MULTICAST [UR8], [UR22], UR4, desc[UR32] ;  /* 0x00002008160073b4 */ /* 0x0003e40008011804 */
[----:B-1----:R-:W-:Y:S01]  /*2100*/  UMOV UR4, UR5 ;  /* 0x0000000500047c82 */ /* 0x002fe20008000000 */
[----:B---3--:R-:W-:Y:S05]  /*2110*/  BRA.U UP0, `(.L_x_38) ;  /* 0xfffffffd00407547 */ /* 0x008fea000b83ffff */
.L_x_32:
[C---:B------:R-:W-:Y:S01]  /*2120*/  LEA R3, R11.reuse, UR6, 0x3 ;  /* 0x000000060b037c11 */ /* 0x040fe2000f8e18ff */
[----:B------:R-:W-:Y:S01]  /*2130*/  NOP ;  /* 0x0000000000007918 */ /* 0x000fe20000000000 */
[----:B-1----:R-:W-:Y:S02]  /*2140*/  SHF.L.U32 R0, R10, 0x1f, RZ ;  /* 0x0000001f0a007819 */ /* 0x002fe400000006ff */
[----:B------:R-:W-:Y:S02]  /*2150*/  LEA R4, R11, UR6, 0x4 ;  /* 0x000000060b047c11 */ /* 0x000fe4000f8e20ff */
[----:B--2-4-:R-:W1:Y:S02]  /*2160*/  SYNCS.PHASECHK.TRANS64.TRYWAIT P0, [R3+URZ+0x70], R0 ;  /* 0x00007000030075a7 */ /* 0x014e6400080011ff */
[----:B-1----:R-:W-:Y:S05]  /*2170*/  @!P0 BRA `(.L_x_39) ;  /* 0x0000004800448947 */ /* 0x002fea0003800000 */
.L_x_106:
[----:B------:R-:W2:Y:S01]  /*2180*/  LDS.128 R4, [R4+0x100] ;  /* 0x0001000004047984 */ /* 0x000ea20000000c00 */
[----:B------:R-:W-:Y:S01]  /*2190*/  UISETP.GE.AND UP0, UPT, UR40, 0x1, UPT ;  /* 0x000000012800788c */ /* 0x000fe2000bf06270 */
[----:B------:R-:W-:Y:S01]  /*21a0*/  @!PT LDS RZ, [RZ] ;  /* 0x00000000fffff984 */ /* 0x000fe20000000800 */
[----:B------:R-:W-:Y:S01]  /*21b0*/  @!PT LDS RZ, [RZ] ;  /* 0x00000000fffff984 */ /* 0x000fe20000000800 */
[----:B------:R-:W-:Y:S01]  /*21c0*/  @!PT LDS RZ, [RZ] ;  /* 0x00000000fffff984 */ /* 0x000fe20000000800 */
[----:B------:R-:W-:Y:S01]  /*21d0*/  @!PT LDS RZ, [RZ] ;  /* 0x00000000fffff984 */ /* 0x000fe20000000800 */
[----:B------:R3:W-:Y:S06]  /*21e0*/  MEMBAR.ALL.CTA ;  /* 0x0000000000007992 */ /* 0x0007ec0000008000 */
[----:B---3--:R-:W3:Y:S01]  /*21f0*/  FENCE.VIEW.ASYNC.S ;  /* 0x00000000000073c6 */ /* 0x008ee20000000000 */
[----:B--2---:R-:W-:-:S13]  /*2200*/  LOP3.LUT P0, RZ, R6, 0x1, RZ, 0xc0, !PT ;  /* 0x0000000106ff7812 */ /* 0x004fda000780c0ff */
[----:B---3--:R-:W-:Y:S01]  /*2210*/  VOTEU.ANY UP1, P0 ;  /* 0x0000000000ff7886 */ /* 0x008fe20000020100 */
[----:B------:R-:W-:-:S13]  /*2220*/  PLOP3.LUT P0, PT, PT, PT, UP1, 0x80, 0x8 ;  /* 0x000000000008781c */ /* 0x000fda0003f0f018 */
[----:B-1----:R-:W-:Y:S02]  /*2230*/  @P0 LOP3.LUT R0, R5, 0xffff, RZ, 0xc0, !PT ;  /* 0x0000ffff05000812 */ /* 0x002fe400078ec0ff */
[----:B------:R-:W-:Y:S02]  /*2240*/  @P0 MOV R2, R4 ;  /* 0x0000000400020202 */ /* 0x000fe40000000f00 */
[----:B------:R-:W-:Y:S01]  /*2250*/  @P0 R2UR UR7, R0 ;  /* 0x00000000000702ca */ /* 0x000fe200000e0000 */
[----:B------:R-:W-:Y:S01]  /*2260*/  VIADD R0, R3, 0x80 ;  /* 0x0000008003007836 */ /* 0x000fe20000000000 */
[----:B------:R-:W-:Y:S02]  /*2270*/  @P0 SHF.R.U32.HI R4, RZ, 0x10, R5 ;  /* 0x00000010ff040819 */ /* 0x000fe40000011605 */
[----:B------:R-:W-:Y:S02]  /*2280*/  @P0 R2UR UR8, R2 ;  /* 0x00000000020802ca */ /* 0x000fe400000e0000 */
[----:B------:R-:W-:-:S02]  /*2290*/  PRMT R0, RZ, 0x654, R0 ;  /* 0x00000654ff007816 */ /* 0x000fc40000000000 */
[----:B------:R-:W-:Y:S02]  /*22a0*/  @P0 R2UR UR4, R4 ;  /* 0x00000000040402ca */ /* 0x000fe400000e0000 */
[----:B------:R1:W-:Y:S03]  /*22b0*/  SYNCS.ARRIVE.TRANS64.RED.A1T0 RZ, [R0+URZ], RZ ;  /* 0x000000ff00ff79a7 */ /* 0x0003e600081004ff */
[----:B------:R-:W-:-:S04]  /*22c0*/  @UP1 UMOV UR37, UR7 ;  /* 0x0000000700251c82 */ /* 0x000fc80008000000 */
[----:B------:R-:W-:-:S04]  /*22d0*/  @UP1 UMOV UR38, UR8 ;  /* 0x0000000800261c82 */ /* 0x000fc80008000000 */
[----:B------:R-:W-:Y:S01]  /*22e0*/  @UP1 UMOV UR36, UR4 ;  /* 0x0000000400241c82 */ /* 0x000fe20008000000 */
[----:B------:R-:W-:Y:S05]  /*22f0*/  BRA.U !UP0, `(.L_x_40) ;  /* 0x0000000108d47547 */ /* 0x000fea000b800000 */
[----:B------:R-:W2:Y:S01]  /*2300*/  LDCU.128 UR12, c[0x0][0xb10] ;  /* 0x00016200ff0c77ac */ /* 0x000ea20008000c00 */
[----:B------:R-:W3:Y:S01]  /*2310*/  LDCU UR29, c[0x0][0xb20] ;  /* 0x00016400ff1d77ac */ /* 0x000ee20008000800 */
[----:B------:R-:W4:Y:S01]  /*2320*/  LDCU UR20, c[0x0][0xb0c] ;  /* 0x00016180ff1477ac */ /* 0x000f220008000800 */
[----:B------:R-:W1:Y:S01]  /*2330*/  LDCU.64 UR10, c[0x0][0xb28] ;  /* 0x00016500ff0a77ac */ /* 0x000e620008000a00 */
[----:B------:R-:W-:Y:S02]  /*2340*/  UISETP.NE.AND UP3, UPT, UR40, 0x1, UPT ;  /* 0x000000012800788c */ /* 0x000fe4000bf65270 */
[----:B--2---:R-:W-:Y:S02]  /*2350*/  UIMAD.WIDE.U32 UR16, UR39, UR15, URZ ;  /* 0x0000000f271072a5 */ /* 0x004fe4000f8e00ff */
[----:B------:R-:W-:Y:S02]  /*2360*/  UIMAD.WIDE.U32 UR8, UR41, UR12, URZ ;  /* 0x0000000c290872a5 */ /* 0x000fe4000f8e00ff */
[----:B------:R-:W-:-:S02]  /*2370*/  UISETP.NE.AND UP0, UPT, UR14, 0x1, UPT ;  /* 0x000000010e00788c */ /* 0x000fc4000bf05270 */
[----:B------:R-:W-:Y:S01]  /*2380*/  UIMAD.WIDE.U32 UR22, UR37, UR15, URZ ;  /* 0x0000000f251672a5 */ /* 0x000fe2000f8e00ff */
[----:B------:R-:W-:Y:S02]  /*2390*/  UMOV UR16, UR17 ;  /* 0x0000001100107c82 */ /* 0x000fe40008000000 */
[----:B------:R-:W-:Y:S01]  /*23a0*/  UMOV UR8, UR9 ;  /* 0x0000000900087c82 */ /* 0x000fe20008000000 */
[----:B---3--:R-:W-:Y:S02]  /*23b0*/  USHF.R.U32.HI UR16, URZ, UR29, UR16 ;  /* 0x0000001dff107299 */ /* 0x008fe40008011610 */
[----:B----4-:R-:W-:Y:S02]  /*23c0*/  UISETP.NE.AND UP2, UPT, UR20, 0x1, UPT ;  /* 0x000000011400788c */ /* 0x010fe4000bf45270 */
[----:B------:R-:W-:Y:S02]  /*23d0*/  USHF.R.U32.HI UR8, URZ, UR13, UR8 ;  /* 0x0000000dff087299 */ /* 0x000fe40008011608 */
[----:B------:R-:W-:-:S02]  /*23e0*/  USEL UR7, UR39, UR16, !UP0 ;  /* 0x0000001027077287 */ /* 0x000fc4000c000000 */
[----:B------:R-:W-:Y:S02]  /*23f0*/  USEL UR8, UR41, UR8, !UP2 ;  /* 0x0000000829087287 */ /* 0x000fe4000d000000 */
[----:B-1----:R-:W-:Y:S01]  /*2400*/  UIMAD.WIDE.U32 UR16, UR7, UR10, URZ ;  /* 0x0000000a071072a5 */ /* 0x002fe2000f8e00ff */
[----:B------:R-:W-:Y:S01]  /*2410*/  UMOV UR4, UR23 ;  /* 0x0000001700047c82 */ /* 0x000fe20008000000 */
[----:B------:R-:W-:Y:S02]  /*2420*/  UIMAD.WIDE.U32 UR18, UR38, UR12, URZ ;  /* 0x0000000c261272a5 */ /* 0x000fe4000f8e00ff */
[----:B------:R-:W-:-:S03]  /*2430*/  UIMAD.WIDE.U32 UR22, UR8, UR10, URZ ;  /* 0x0000000a081672a5 */ /* 0x000fc6000f8e00ff */
[----:B------:R-:W-:Y:S01]  /*2440*/  UMOV UR16, UR17 ;  /* 0x0000001100107c82 */ /* 0x000fe20008000000 */
[----:B------:R-:W-:Y:S02]  /*2450*/  USHF.R.U32.HI UR4, URZ, UR29, UR4 ;  /* 0x0000001dff047299 */ /* 0x000fe40008011604 */
[----:B------:R-:W-:Y:S01]  /*2460*/  @UP3 USHF.R.U32.HI UR7, URZ, UR11, UR16 ;  /* 0x0000000bff073299 */ /* 0x000fe20008011610 */
[----:B------:R-:W-:Y:S01]  /*2470*/  UMOV UR18, UR19 ;  /* 0x0000001300127c82 */ /* 0x000fe20008000000 */
[----:B------:R-:W-:Y:S01]  /*2480*/  UMOV UR22, UR23 ;  /* 0x0000001700167c82 */ /* 0x000fe20008000000 */
[----:B------:R-:W-:Y:S02]  /*2490*/  USHF.R.U32.HI UR13, URZ, UR13, UR18 ;  /* 0x0000000dff0d7299 */ /* 0x000fe40008011612 */
[----:B------:R-:W-:Y:S02]  /*24a0*/  USEL UR4, UR37, UR4, !UP0 ;  /* 0x0000000425047287 */ /* 0x000fe4000c000000 */
[----:B------:R-:W-:-:S02]  /*24b0*/  @UP3 USHF.R.U32.HI UR8, URZ, UR11, UR22 ;  /* 0x0000000bff083299 */ /* 0x000fc40008011616 */
[----:B------:R-:W-:Y:S02]  /*24c0*/  UIMAD UR9, UR40, UR7, URZ ;  /* 0x00000007280972a4 */ /* 0x000fe4000f8e02ff */
[----:B------:R-:W-:Y:S02]  /*24d0*/  USEL UR7, UR38, UR13, !UP2 ;  /* 0x0000000d26077287 */ /* 0x000fe4000d000000 */
[----:B------:R-:W-:Y:S02]  /*24e0*/  UIMAD UR12, UR40, UR8, URZ ;  /* 0x00000008280c72a4 */ /* 0x000fe4000f8e02ff */
[----:B------:R-:W-:Y:S02]  /*24f0*/  UISETP.GE.AND UP0, UPT, UR4, UR9, UPT ;  /* 0x000000090400728c */ /* 0x000fe4000bf06270 */
[----:B------:R-:W-:Y:S02]  /*2500*/  UIMAD.WIDE.U32 UR16, UR4, UR10, URZ ;  /* 0x0000000a041072a5 */ /* 0x000fe4000f8e00ff */
[----:B------:R-:W-:-:S02]  /*2510*/  UISETP.GE.OR UP0, UPT, UR7, UR12, UP0 ;  /* 0x0000000c0700728c */ /* 0x000fc40008706670 */
        /* <DEDUP_REMOVED lines=19> */
.L_x_40:
[----:B------:R-:W2:Y:S02]  /*2650*/  LDCU UR4, c[0x0][0xb30] ;  /* 0x00016600ff0477ac */ /* 0x000ea40008000800 */
[----:B--2---:R-:W-:-:S09]  /*2660*/  UISETP.NE.AND UP0, UPT, UR4, 0x1, UPT ;  /* 0x000000010400788c */ /* 0x004fd2000bf05270 */
[----:B------:R-:W-:Y:S05]  /*2670*/  BRA.U UP0, `(.L_x_41) ;  /* 0x0000000100447547 */ /* 0x000fea000b800000 */
        /* <DEDUP_REMOVED lines=17> */
.L_x_41:
[----:B------:R-:W-:Y:S01]  /*2790*/  VIADD R11, R11, 0x1 ;  /* 0x000000010b0b7836 */ /* 0x000fe20000000000 */
[----:B------:R-:W-:Y:S01]  /*27a0*/  PLOP3.LUT P1, PT, PT, PT, PT, 0x80, 0x8 ;  /* 0x000000000008781c */ /* 0x000fe20003f2f070 */
[----:B------:R-:W-:Y:S02]  /*27b0*/  UIADD3 UR46, UPT, UPT, UR38, UR57, URZ ;  /* 0x00000039262e7290 */ /* 0x000fe4000fffe0ff */
[----:B------:R-:W-:Y:S01]  /*27c0*/  UIADD3 UR45, UPT, UPT, UR37, UR60, URZ ;  /* 0x0000003c252d7290 */ /* 0x000fe2000fffe0ff */
[----:B------:R-:W-:-:S04]  /*27d0*/  ISETP.NE.AND P0, PT, R11, 0x2, PT ;  /* 0x000000020b00780c */ /* 0x000fc80003f05270 */
[----:B-1----:R-:W-:Y:S02]  /*27e0*/  SEL R0, RZ, 0x1, P0 ;  /* 0x00000001ff007807 */ /* 0x002fe40000000000 */
[----:B------:R-:W-:Y:S02]  /*27f0*/  SEL R11, R11, RZ, P0 ;  /* 0x000000ff0b0b7207 */ /* 0x000fe40000000000 */
[----:B------:R-:W-:Y:S01]  /*2800*/  LOP3.LUT R10, R10, R0, RZ, 0x3c, !PT ;  /* 0x000000000a0a7212 */ /* 0x000fe200078e3cff */
[----:B------:R-:W-:Y:S06]  /*2810*/  BRA.U UP1, `(.L_x_42) ;  /* 0xfffffff101307547 */ /* 0x000fec000b83ffff */
[----:B------:R-:W-:Y:S01]  /*2820*/  UIADD3 UR7, UPT, UPT, UR6, 0x28, URZ ;  /* 0x0000002806077890 */ /* 0x000fe2000fffe0ff */
[----:B------:R-:W-:-:S03]  /*2830*/  SHF.L.U32 R2, R12, 0x1f, RZ ;  /* 0x0000001f0c027819 */ /* 0x000fc600000006ff */
[----:B------:R-:W-:-:S09]  /*2840*/  ULEA UR4, UR5, UR7, 0x3 ;  /* 0x0000000705047291 */ /* 0x000fd2000f8e18ff */
[----:B------:R-:W1:Y:S02]  /*2850*/  SYNCS.PHASECHK.TRANS64.TRYWAIT P0, [UR4], R2 ;  /* 0x00000002ff0075a7 */ /* 0x000e640008001104 */
[----:B-1----:R-:W-:Y:S05]  /*2860*/  @!P0 BRA `(.L_x_43) ;  /* 0x00000040009c8947 */ /* 0x002fea0003800000 */
.L_x_108:
[----:B------:R-:W-:-:S04]  /*2870*/  UIADD3 UR4, UPT, UPT, UR5, 0x1, URZ ;  /* 0x0000000105047890 */ /* 0x000fc8000fffe0ff */
[----:B------:R-:W-:-:S04]  /*2880*/  UISETP.NE.AND UP0, UPT, UR4, 0x5, UPT ;  /* 0x000000050400788c */ /* 0x000fc8000bf05270 */
[----:B------:R-:W-:Y:S02]  /*2890*/  USEL UR6, URZ, 0x1, UP0 ;  /* 0x00000001ff067887 */ /* 0x000fe40008000000 */
[----:B------:R-:W-:-:S04]  /*28a0*/  USEL UR4, UR4, URZ, UP0 ;  /* 0x000000ff04047287 */ /* 0x000fc80008000000 */
[----:B------:R-:W-:Y:S01]  /*28b0*/  ULEA UR5, UR4, UR7, 0x3 ;  /* 0x0000000704057291 */ /* 0x000fe2000f8e18ff */
[----:B-1----:R-:W-:-:S04]  /*28c0*/  LOP3.LUT R2, R12, UR6, RZ, 0x3c, !PT ;  /* 0x000000060c027c12 */ /* 0x002fc8000f8e3cff */
[----:B------:R-:W-:-:S04]  /*28d0*/  SHF.L.U32 R3, R2, 0x1f, RZ ;  /* 0x0000001f02037819 */ /* 0x000fc800000006ff */
[----:B------:R-:W1:Y:S02]  /*28e0*/  SYNCS.PHASECHK.TRANS64.TRYWAIT P0, [UR5], R3 ;  /* 0x00000003ff0075a7 */ /* 0x000e640008001105 */
[----:B-1----:R-:W-:Y:S05]  /*28f0*/  @!P0 BRA `(.L_x_44) ;  /* 0x0000004000908947 */ /* 0x002fea0003800000 */
.L_x_110:
[----:B------:R-:W-:-:S04]  /*2900*/  UIADD3 UR4, UPT, UPT, UR4, 0x1, URZ ;  /* 0x0000000104047890 */ /* 0x000fc8000fffe0ff */
[----:B------:R-:W-:-:S04]  /*2910*/  UISETP.NE.AND UP0, UPT, UR4, 0x5, UPT ;  /* 0x000000050400788c */ /* 0x000fc8000bf05270 */
[----:B------:R-:W-:Y:S02]  /*2920*/  USEL UR6, URZ, 0x1, UP0 ;  /* 0x00000001ff067887 */ /* 0x000fe40008000000 */
[----:B------:R-:W-:-:S04]  /*2930*/  USEL UR4, UR4, URZ, UP0 ;  /* 0x000000ff04047287 */ /* 0x000fc80008000000 */
[----:B------:R-:W-:Y:S01]  /*2940*/  ULEA UR5, UR4, UR7, 0x3 ;  /* 0x0000000704057291 */ /* 0x000fe2000f8e18ff */
[----:B------:R-:W-:-:S04]  /*2950*/  LOP3.LUT R2, R2, UR6, RZ, 0x3c, !PT ;  /* 0x0000000602027c12 */ /* 0x000fc8000f8e3cff */
[----:B-1----:R-:W-:-:S04]  /*2960*/  SHF.L.U32 R3, R2, 0x1f, RZ ;  /* 0x0000001f02037819 */ /* 0x002fc800000006ff */
[----:B------:R-:W1:Y:S02]  /*2970*/  SYNCS.PHASECHK.TRANS64.TRYWAIT P0, [UR5], R3 ;  /* 0x00000003ff0075a7 */ /* 0x000e640008001105 */
[----:B-1----:R-:W-:Y:S05]  /*2980*/  @!P0 BRA `(.L_x_45) ;  /* 0x0000004000848947 */ /* 0x002fea0003800000 */
.L_x_112:
        /* <DEDUP_REMOVED lines=9> */
.L_x_114:
[----:B------:R-:W-:-:S04]  /*2a20*/  UIADD3 UR4, UPT, UPT, UR4, 0x1, URZ ;  /* 0x0000000104047890 */ /* 0x000fc8000fffe0ff */
[----:B------:R-:W-:-:S04]  /*2a30*/  UISETP.NE.AND UP0, UPT, UR4, 0x5, UPT ;  /* 0x000000050400788c */ /* 0x000fc8000bf05270 */
[----:B------:R-:W-:Y:S02]  /*2a40*/  USEL UR5, URZ, 0x1, UP0 ;  /* 0x00000001ff057887 */ /* 0x000fe40008000000 */
[----:B------:R-:W-:-:S04]  /*2a50*/  USEL UR4, UR4, URZ, UP0 ;  /* 0x000000ff04047287 */ /* 0x000fc80008000000 */
[----:B------:R-:W-:Y:S01]  /*2a60*/  ULEA UR4, UR4, UR7, 0x3 ;  /* 0x0000000704047291 */ /* 0x000fe2000f8e18ff */
[----:B------:R-:W-:-:S04]  /*2a70*/  LOP3.LUT R2, R2, UR5, RZ, 0x3c, !PT ;  /* 0x0000000502027c12 */ /* 0x000fc8000f8e3cff */
[----:B------:R-:W-:Y:S01]  /*2a80*/  SHF.L.U32 R2, R2, 0x1f, RZ ;  /* 0x0000001f02027819 */ /* 0x000fe200000006ff */
[----:B-1----:R-:W-:-:S07]  /*2a90*/  IMAD.U32 R0, RZ, RZ, UR4 ;  /* 0x00000004ff007e24 */ /* 0x002fce000f8e00ff */
.L_x_47:
[----:B-1----:R1:W2:Y:S02]  /*2aa0*/  SYNCS.PHASECHK.TRANS64.TRYWAIT P0, [R0+URZ], R2 ;  /* 0x00000002000075a7 */ /* 0x0022a400080011ff */
[----:B--2---:R-:W-:Y:S05]  /*2ab0*/  @!P0 NANOSLEEP.SYNCS 0x989680 ;  /* 0x009896800000895d */ /* 0x004fea0003900000 */
[----:B------:R-:W2:Y:S02]  /*2ac0*/  @!P0 SYNCS.PHASECHK.TRANS64 P0, [R0+URZ], R2 ;  /* 0x00000002000085a7 */ /* 0x000ea400080010ff */
[----:B--2---:R-:W-:Y:S05]  /*2ad0*/  @P0 EXIT ;  /* 0x000000000000094d */ /* 0x004fea0003800000 */
[----:B------:R-:W-:Y:S05]  /*2ae0*/  BRA `(.L_x_47) ;  /* 0xfffffffc00ec7947 */ /* 0x000fea000383ffff */
.L_x_22:
[----:B------:R-:W-:-:S04]  /*2af0*/  UISETP.NE.AND UP0, UPT, UR48, URZ, UPT ;  /* 0x000000ff3000728c */ /* 0x000fc8000bf05270 */
[----:B------:R-:W-:-:S09]  /*2b00*/  UISETP.NE.OR UP0, UPT, UR22, 0x1, UP0 ;  /* 0x000000011600788c */ /* 0x000fd20008705670 */
[----:B------:R-:W-:Y:S05]  /*2b10*/  BRA.U UP0, `(.L_x_48) ;  /* 0x0000000500487547 */ /* 0x000fea000b800000 */
[----:B------:R-:W-:Y:S01]  /*2b20*/  ISETP.GE.U32.AND P2, PT, R0, 0x4, PT ;  /* 0x000000040000780c */ /* 0x000fe20003f46070 */
[----:B------:R-:W-:Y:S01]  /*2b30*/  IMAD.MOV.U32 R12, RZ, RZ, 0x1 ;  /* 0x00000001ff0c7424 */ /* 0x000fe200078e00ff */
[----:B------:R-:W-:Y:S02]  /*2b40*/  CS2R R10, SRZ ;  /* 0x00000000000a7805 */ /* 0x000fe4000001ff00 */
[----:B------:R-:W-:Y:S01]  /*2b50*/  CS2R R8, SRZ ;  /* 0x0000000000087805 */ /* 0x000fe2000001ff00 */
[----:B------:R-:W-:Y:S01]  /*2b60*/  UMOV UR6, 0x400 ;  /* 0x0000040000067882 */ /* 0x000fe20000000000 */
[----:B------:R-:W-:Y:S01]  /*2b70*/  UMOV UR5, URZ ;  /* 0x000000ff00057c82 */ /* 0x000fe20008000000 */
[----:B------:R-:W-:-:S12]  /*2b80*/  ULEA UR6, UR48, UR6, 0x18 ;  /* 0x0000000630067291 */ /* 0x000fd8000f8ec0ff */
.L_x_52:
[----:B------:R-:W-:Y:S02]  /*2b90*/  LEA R2, R8, UR6, 0x3 ;  /* 0x0000000608027c11 */ /* 0x000fe4000f8e18ff */
[----:B------:R-:W-:-:S03]  /*2ba0*/  SHF.L.U32 R4, R9, 0x1f, RZ ;  /* 0x0000001f09047819 */ /* 0x000fc600000006ff */
[----:B------:R-:W-:Y:S01]  /*2bb0*/  VIADD R5, R2, 0xe0 ;  /* 0x000000e002057836 */ /* 0x000fe20000000000 */
[----:B------:R-:W2:Y:S02]  /*2bc0*/  SYNCS.PHASECHK.TRANS64.TRYWAIT P0, [R2+URZ+0xd0], R4 ;  /* 0x0000d004020075a7 */ /* 0x000ea400080011ff */
[----:B--2---:R-:W-:Y:S05]  /*2bd0*/  @!P0 BRA `(.L_x_49) ;  /* 0x0000004000208947 */ /* 0x004fea0003800000 */
.L_x_115:
[----:B------:R-:W-:Y:S01]  /*2be0*/  ULEA UR4, UR5, UR6, 0x3 ;  /* 0x0000000605047291 */ /* 0x000fe2000f8e18ff */
[----:B--2---:R-:W-:Y:S01]  /*2bf0*/  PRMT R2, RZ, 0x654, R5 ;  /* 0x00000654ff027816 */ /* 0x004fe20000000005 */
[----:B------:R-:W-:Y:S01]  /*2c00*/  @!P2 IMAD.MOV.U32 R4, RZ, RZ, 0x10 ;  /* 0x00000010ff04a424 */ /* 0x000fe200078e00ff */
[----:B------:R-:W-:Y:S01]  /*2c10*/  SHF.L.U32 R5, R12, 0x1f, RZ ;  /* 0x0000001f0c057819 */ /* 0x000fe200000006ff */
[----:B------:R-:W-:Y:S01]  /*2c20*/  UIADD3 UR7, UPT, UPT, UR4, 0x70, URZ ;  /* 0x0000007004077890 */ /* 0x000fe2000fffe0ff */
[----:B------:R2:W-:Y:S05]  /*2c30*/  SYNCS.ARRIVE.TRANS64.RED.A1T0 RZ, [R2+URZ], RZ ;  /* 0x000000ff02ff79a7 */ /* 0x0005ea00081004ff */
[----:B------:R-:W-:Y:S01]  /*2c40*/  IMAD.U32 R6, RZ, RZ, UR7 ;  /* 0x00000007ff067e24 */ /* 0x000fe2000f8e00ff */
[----:B------:R-:W3:Y:S04]  /*2c50*/  SYNCS.PHASECHK.TRANS64.TRYWAIT P0, [UR4+0x80], R5 ;  /* 0x00008005ff0075a7 */ /* 0x000ee80008001104 */
[----:B------:R-:W-:Y:S01]  /*2c60*/  PRMT R6, R0, 0x654, R6 ;  /* 0x0000065400067816 */ /* 0x000fe20000000006 */
[----:B--23--:R-:W-:Y:S06]  /*2c70*/  @!P0 BRA `(.L_x_50) ;  /* 0x00000040000c8947 */ /* 0x00cfec0003800000 */
.L_x_117:
[----:B------:R-:W-:Y:S01]  /*2c80*/  ULEA UR8, UR5, UR6, 0x4 ;  /* 0x0000000605087291 */ /* 0x000fe2000f8e20ff */
[----:B------:R-:W-:Y:S01]  /*2c90*/  SEL R3, R6, R3, !P2 ;  /* 0x0000000306037207 */ /* 0x000fe20005000000 */
[----:B------:R-:W-:Y:S01]  /*2ca0*/  UIADD3 UR9, UPT, UPT, UR4, 0x70, URZ ;  /* 0x0000007004097890 */ /* 0x000fe2000fffe0ff */
[----:B--2---:R-:W-:Y:S01]  /*2cb0*/  LEA R2, R11, UR6, 0x3 ;  /* 0x000000060b027c11 */ /* 0x004fe2000f8e18ff */
[----:B------:R-:W-:Y:S01]  /*2cc0*/  UIADD3 UR8, UPT, UPT, UR8, 0x100, URZ ;  /* 0x0000010008087890 */ /* 0x000fe2000fffe0ff */
[----:B------:R2:W-:Y:S01]  /*2cd0*/  @!P2 SYNCS.ARRIVE.TRANS64.RED RZ, [R3+URZ], R4 ;  /* 0x0000000403ffa9a7 */ /* 0x0005e200080004ff */
[----:B------:R-:W-:Y:S01]  /*2ce0*/  UIADD3 UR4, UPT, UPT, UR5, 0x1, URZ ;  /* 0x0000000105047890 */ /* 0x000fe2000fffe0ff */
[----:B------:R-:W-:-:S03]  /*2cf0*/  VIADD R8, R8, 0x1 ;  /* 0x0000000108087836 */ /* 0x000fc60000000000 */
[----:B------:R-:W-:Y:S02]  /*2d00*/  UISETP.NE.AND UP0, UPT, UR4, 0x2, UPT ;  /* 0x000000020400788c */ /* 0x000fe4000bf05270 */
[----:B------:R-:W-:Y:S01]  /*2d10*/  ISETP.NE.AND P0, PT, R8, 0x2, PT ;  /* 0x000000020800780c */ /* 0x000fe20003f05270 */
[----:B------:R-:W-:Y:S06]  /*2d20*/  UGETNEXTWORKID.BROADCAST [UR8], [UR9] ;  /* 0x00000000080073ca */ /* 0x000fec0008000100 */
[----:B------:R-:W-:Y:S02]  /*2d30*/  USEL UR7, URZ, 0x1, UP0 ;  /* 0x00000001ff077887 */ /* 0x000fe40008000000 */
[----:B------:R-:W-:-:S04]  /*2d40*/  USEL UR5, UR4, URZ, UP0 ;  /* 0x000000ff04057287 */ /* 0x000fc80008000000 */
[----:B------:R-:W-:Y:S02]  /*2d50*/  LOP3.LUT R12, R12, UR7, RZ, 0x3c, !PT ;  /* 0x000000070c0c7c12 */ /* 0x000fe4000f8e3cff */
[----:B--2---:R-:W-:-:S04]  /*2d60*/  SHF.L.U32 R4, R10, 0x1f, RZ ;  /* 0x0000001f0a047819 */ /* 0x004fc800000006ff */
[----:B------:R-:W2:Y:S02]  /*2d70*/  SYNCS.PHASECHK.TRANS64.TRYWAIT P1, [R2+URZ+0x70], R4 ;  /* 0x00007004020075a7 */ /* 0x000ea400080211ff */
[----:B--2---:R-:W-:Y:S05]  /*2d80*/  @!P1 BRA `(.L_x_51) ;  /* 0x0000003c00e09947 */ /* 0x004fea0003800000 */
.L_x_118:
[C---:B--2---:R-:W-:Y:S01]  /*2d90*/  LEA R4, R11.reuse, UR6, 0x4 ;  /* 0x000000060b047c11 */ /* 0x044fe2000f8e20ff */
[----:B------:R-:W-:Y:S01]  /*2da0*/  VIADD R2, R2, 0x80 ;  /* 0x0000008002027836 */ /* 0x000fe20000000000 */
[----:B------:R-:W-:Y:S01]  /*2db0*/  SEL R8, R8, RZ, P0 ;  /* 0x000000ff08087207 */ /* 0x000fe20000000000 */
[----:B------:R-:W-:-:S03]  /*2dc0*/  VIADD R11, R11, 0x1 ;  /* 0x000000010b0b7836 */ /* 0x000fc60000000000 */
[----:B------:R-:W2:Y:S01]  /*2dd0*/  LDS.128 R4, [R4+0x100] ;  /* 0x0001000004047984 */ /* 0x000ea20000000c00 */
[----:B------:R-:W-:Y:S02]  /*2de0*/  PRMT R2, RZ, 0x654, R2 ;  /* 0x00000654ff027816 */ /* 0x000fe40000000002 */
[C---:B------:R-:W-:Y:S01]  /*2df0*/  ISETP.NE.AND P1, PT, R11.reuse, 0x2, PT ;  /* 0x000000020b00780c */ /* 0x040fe20003f25270 */
[----:B------:R-:W-:Y:S01]  /*2e00*/  @!PT LDS RZ, [RZ] ;  /* 0x00000000fffff984 */ /* 0x000fe20000000800 */
[----:B------:R-:W-:Y:S01]  /*2e10*/  @!PT LDS RZ, [RZ] ;  /* 0x00000000fffff984 */ /* 0x000fe20000000800 */
[----:B------:R-:W-:Y:S01]  /*2e20*/  @!PT LDS RZ, [RZ] ;  /* 0x00000000fffff984 */ /* 0x000fe20000000800 */
[----:B------:R-:W-:Y:S01]  /*2e30*/  @!PT LDS RZ, [RZ] ;  /* 0x00000000fffff984 */ /* 0x000fe20000000800 */
[----:B------:R3:W-:Y:S06]  /*2e40*/  MEMBAR.ALL.CTA ;  /* 0x0000000000007992 */ /* 0x0007ec0000008000 */
[----:B---3--:R-:W3:Y:S01]  /*2e50*/  FENCE.VIEW.ASYNC.S ;  /* 0x00000000000073c6 */ /* 0x008ee20000000000 */
[----:B------:R-:W-:Y:S01]  /*2e60*/  SEL R11, R11, RZ, P1 ;  /* 0x000000ff0b0b7207 */ /* 0x000fe20000800000 */
[----:B---3--:R3:W-:Y:S01]  /*2e70*/  SYNCS.ARRIVE.TRANS64.RED.A1T0 RZ, [R2+URZ], RZ ;  /* 0x000000ff02ff79a7 */ /* 0x0087e200081004ff */
[----:B--2---:R-:W-:-:S02]  /*2e80*/  LOP3.LUT P3, RZ, R6, 0x1, RZ, 0xc0, !PT ;  /* 0x0000000106ff7812 */ /* 0x004fc4000786c0ff */
[----:B------:R-:W-:-:S04]  /*2e90*/  SEL R4, RZ, 0x1, P1 ;  /* 0x00000001ff047807 */ /* 0x000fc80000800000 */
[----:B------:R-:W-:Y:S02]  /*2ea0*/  LOP3.LUT R10, R10, R4, RZ, 0x3c, !PT ;  /* 0x000000040a0a7212 */ /* 0x000fe400078e3cff */
[----:B---3--:R-:W-:-:S04]  /*2eb0*/  SEL R2, RZ, 0x1, P0 ;  /* 0x00000001ff027807 */ /* 0x008fc80000000000 */
[----:B------:R-:W-:Y:S01]  /*2ec0*/  LOP3.LUT R9, R9, R2, RZ, 0x3c, !PT ;  /* 0x0000000209097212 */ /* 0x000fe200078e3cff */
[----:B------:R-:W-:Y:S06]  /*2ed0*/  @P3 BRA `(.L_x_52) ;  /* 0xfffffffc002c3947 */ /* 0x000fec000383ffff */
[----:B------:R-:W-:Y:S01]  /*2ee0*/  ULEA UR4, UR5, UR6, 0x3 ;  /* 0x0000000605047291 */ /* 0x000fe2000f8e18ff */
[----:B------:R-:W-:-:S08]  /*2ef0*/  SHF.L.U32 R2, R12, 0x1f, RZ ;  /* 0x0000001f0c027819 */ /* 0x000fd000000006ff */
[----:B------:R-:W2:Y:S02]  /*2f00*/  SYNCS.PHASECHK.TRANS64 P0, [UR4+0x80], R2 ;  /* 0x00008002ff0075a7 */ /* 0x000ea40008001004 */
[----:B--2---:R-:W-:Y:S05]  /*2f10*/  @P0 BRA `(.L_x_53) ;  /* 0x0000000000080947 */ /* 0x004fea0003800000 */
[----:B------:R-:W2:Y:S02]  /*2f20*/  SYNCS.PHASECHK.TRANS64.TRYWAIT P0, [UR4+0x80], R2 ;  /* 0x00008002ff0075a7 */ /* 0x000ea40008001104 */
[----:B--2---:R-:W-:Y:S05]  /*2f30*/  @!P0 BRA `(.L_x_54) ;  /* 0x0000003c00888947 */ /* 0x004fea0003800000 */
.L_x_53:
[----:B------:R-:W-:-:S04]  /*2f40*/  UIADD3 UR7, UPT, UPT, UR5, 0x1, URZ ;  /* 0x0000000105077890 */ /* 0x000fc8000fffe0ff */
[----:B------:R-:W-:-:S04]  /*2f50*/  UISETP.NE.AND UP0, UPT, UR7, 0x2, UPT ;  /* 0x000000020700788c */ /* 0x000fc8000bf05270 */
[----:B------:R-:W-:Y:S02]  /*2f60*/  USEL UR8, URZ, 0x1, UP0 ;  /* 0x00000001ff087887 */ /* 0x000fe40008000000 */
[----:B------:R-:W-:-:S04]  /*2f70*/  USEL UR7, UR7, URZ, UP0 ;  /* 0x000000ff07077287 */ /* 0x000fc80008000000 */
[----:B------:R-:W-:Y:S01]  /*2f80*/  ULEA UR7, UR7, UR6, 0x3 ;  /* 0x0000000607077291 */ /* 0x000fe2000f8e18ff */
[----:B--2---:R-:W-:-:S04]  /*2f90*/  LOP3.LUT R2, R12, UR8, RZ, 0x3c, !PT ;  /* 0x000000080c027c12 */ /* 0x004fc8000f8e3cff */
[----:B------:R-:W-:-:S04]  /*2fa0*/  SHF.L.U32 R0, R2, 0x1f, RZ ;  /* 0x0000001f02007819 */ /* 0x000fc800000006ff */
[----:B------:R-:W2:Y:S02]  /*2fb0*/  SYNCS.PHASECHK.TRANS64 P0, [UR7+0x80], R0 ;  /* 0x00008000ff0075a7 */ /* 0x000ea40008001007 */
[----:B-12---:R-:W-:Y:S05]  /*2fc0*/  @P0 EXIT ;  /* 0x000000000000094d */ /* 0x006fea0003800000 */
[----:B------:R-:W-:Y:S02]  /*2fd0*/  SHF.L.U32 R2, R2, 0x1f, RZ ;  /* 0x0000001f02027819 */ /* 0x000fe400000006ff */
[----:B------:R-:W-:-:S07]  /*2fe0*/  MOV R0, UR7 ;  /* 0x0000000700007c02 */ /* 0x000fce0008000f00 */
.L_x_55:
[----:B-1----:R1:W2:Y:S02]  /*2ff0*/  SYNCS.PHASECHK.TRANS64.TRYWAIT P0, [R0+URZ+0x80], R2 ;  /* 0x00008002000075a7 */ /* 0x0022a400080011ff */
[----:B--2---:R-:W-:Y:S05]  /*3000*/  @!P0 NANOSLEEP.SYNCS 0x989680 ;  /* 0x009896800000895d */ /* 0x004fea0003900000 */
[----:B------:R-:W2:Y:S02]  /*3010*/  @!P0 SYNCS.PHASECHK.TRANS64 P0, [R0+URZ+0x80], R2 ;  /* 0x00008002000085a7 */ /* 0x000ea400080010ff */
[----:B--2---:R-:W-:Y:S05]  /*3020*/  @P0 EXIT ;  /* 0x000000000000094d */ /* 0x004fea0003800000 */
[----:B------:R-:W-:Y:S05]  /*3030*/  BRA `(.L_x_55) ;  /* 0xfffffffc00ec7947 */ /* 0x000fea000383ffff */
.L_x_48:
[----:B------:R-:W-:Y:S05]  /*3040*/  BRA.U UP4, `(.L_x_56) ;  /* 0x0000000d049c7547 */ /* 0x000fea000b800000 */
[----:B------:R-:W-:Y:S01]  /*3050*/  UMOV UR4, 0x40 ;  /* 0x0000004000047882 */ /* 0x000fe20000000000 */
[----:B------:R-:W-:Y:S01]  /*3060*/  NOP ;  /* 0x0000000000007918 */ /* 0x000fe20000000000 */
[----:B------:R-:W-:Y:S01]  /*3070*/  ULEA UR5, UR48, UR4, 0x18 ;  /* 0x0000000430057291 */ /* 0x000fe2000f8ec0ff */
[----:B------:R-:W-:Y:S02]  /*3080*/  UMOV UR6, 0x400 ;  /* 0x0000040000067882 */ /* 0x000fe40000000000 */
[----:B------:R-:W-:-:S06]  /*3090*/  ULEA UR6, UR48, UR6, 0x18 ;  /* 0x0000000630067291 */ /* 0x000fcc000f8ec0ff */
[----:B------:R-:W2:Y:S02]  /*30a0*/  LDS.U8 R0, [UR5+0x1c] ;  /* 0x00001c05ff007984 */ /* 0x000ea40008000000 */
[----:B--2---:R-:W-:-:S13]  /*30b0*/  ISETP.NE.AND P0, PT, R0, RZ, PT ;  /* 0x000000ff0000720c */ /* 0x004fda0003f05270 */
[----:B------:R-:W-:Y:S05]  /*30c0*/  @P0 BRA `(.L_x_57) ;  /* 0x0000000000580947 */ /* 0x000fea0003800000 */
[----:B------:R-:W-:-:S13]  /*30d0*/  ELECT P0, URZ, PT ;  /* 0x0000000000ff782f */ /* 0x000fda0003800000 */
[----:B------:R-:W-:Y:S05]  /*30e0*/  @!P0 BRA `(.L_x_58) ;  /* 0x0000000000608947 */ /* 0x000fea0003800000 */
[----:B------:R-:W-:Y:S01]  /*30f0*/  UMOV UR4, 0x10 ;  /* 0x0000001000047882 */ /* 0x000fe20000000000 */
[----:B------:R-:W-:Y:S01]  /*3100*/  HFMA2 R0, -RZ, RZ, 0, 5.9604644775390625e-08 ;  /* 0x00000001ff007431 */ /* 0x000fe200000001ff */
[----:B------:R-:W-:-:S03]  /*3110*/  MOV R3, 0xffff ;  /* 0x0000ffff00037802 */ /* 0x000fc60000000f00 */
[----:B------:R-:W-:Y:S04]  /*3120*/  DEPBAR.LE SB2, 0x36 ;  /* 0x0000ad800000791a */ /* 0x000fe80000000000 */
[----:B------:R-:W2:Y:S02]  /*3130*/  UTCATOMSWS.FIND_AND_SET.ALIGN UP0, UR4, UR4 ;  /* 0x00000004000475e3 */ /* 0x000ea40008000800 */
[----:B--2---:R-:W-:Y:S01]  /*3140*/  MOV R4, UR4 ;  /* 0x0000000400047c02 */ /* 0x004fe20008000f00 */
[----:B------:R-:W-:Y:S06]  /*3150*/  BRA.U UP0, `(.L_x_59) ;  /* 0x0000000100187547 */ /* 0x000fec000b800000 */
.L_x_60:
[----:B------:R-:W-:Y:S05]  /*3160*/  NANOSLEEP 0x64 ;  /* 0x000000640000795d */ /* 0x000fea0003800000 */
[----:B------:R-:W-:-:S05]  /*3170*/  UMOV UR4, 0x10 ;  /* 0x0000001000047882 */ /* 0x000fca0000000000 */
[----:B------:R-:W-:Y:S04]  /*3180*/  DEPBAR.LE SB2, 0x36 ;  /* 0x0000ad800000791a */ /* 0x000fe80000000000 */
[----:B------:R-:W2:Y:S02]  /*3190*/  UTCATOMSWS.FIND_AND_SET.ALIGN UP0, UR4, UR4 ;  /* 0x00000004000475e3 */ /* 0x000ea40008000800 */
[----:B--2---:R-:W-:Y:S01]  /*31a0*/  MOV R4, UR4 ;  /* 0x0000000400047c02 */ /* 0x004fe20008000f00 */
[----:B------:R-:W-:Y:S05]  /*31b0*/  BRA.U !UP0, `(.L_x_60) ;  /* 0xfffffffd08e87547 */ /* 0x000fea000b83ffff */
.L_x_59:
[-C--:B------:R-:W-:Y:S02]  /*31c0*/  SHF.L.U32 R3, R3, R4.reuse, RZ ;  /* 0x0000000403037219 */ /* 0x080fe400000006ff */
[----:B------:R-:W-:Y:S01]  /*31d0*/  SHF.L.U32 R0, R0, R4, RZ ;  /* 0x0000000400007219 */ /* 0x000fe200000006ff */
[----:B------:R-:W-:Y:S02]  /*31e0*/  IMAD.SHL.U32 R4, R4, 0x20, RZ ;  /* 0x0000002004047824 */ /* 0x000fe400078e00ff */
[----:B------:R2:W-:Y:S04]  /*31f0*/  ATOMS.OR RZ, [UR5+0x14], R3 ;  /* 0x00001403ffff798c */ /* 0x0005e8000b000005 */
[----:B------:R2:W-:Y:S04]  /*3200*/  ATOMS.OR RZ, [UR5+0x18], R0 ;  /* 0x00001800ffff798c */ /* 0x0005e8000b000005 */
[----:B------:R2:W-:Y:S01]  /*3210*/  STS [UR6+0x120], R4 ;  /* 0x00012004ff007988 */ /* 0x0005e20008000806 */
[----:B------:R-:W-:Y:S05]  /*3220*/  BRA `(.L_x_58) ;  /* 0x0000000000107947 */ /* 0x000fea0003800000 */
.L_x_57:
[----:B------:R-:W-:Y:S02]  /*3230*/  MOV R0, 0xffffffff ;  /* 0xffffffff00007802 */ /* 0x000fe40000000f00 */
[----:B------:R-:W-:-:S03]  /*3240*/  MOV R4, 0x3270 ;  /* 0x0000327000047802 */ /* 0x000fc60000000f00 */
[----:B------:R2:W-:Y:S04]  /*3250*/  STS [UR6+0x120], R0 ;  /* 0x00012000ff007988 */ /* 0x0005e80008000806 */
[----:B-12--5:R-:W-:Y:S05]  /*3260*/  CALL.REL.NOINC `($__internal_1_$__cuda_sm10x_tcgen05_guardrail_trap_phase_invalid_during_alloc) ;  /* 0x0000004000087944 */ /* 0x026fea0003c00000 */
.L_x_58:
[----:B------:R-:W-:Y:S05]  /*3270*/  WARPSYNC.ALL ;  /* 0x0000000000007948 */ /* 0x000fea0003800000 */
[----:B------:R-:W3:Y:S01]  /*3280*/  S2UR UR4, SR_CgaCtaId ;  /* 0x00000000000479c3 */ /* 0x000ee20000008800 */
[----:B------:R-:W-:Y:S01]  /*3290*/  UMOV UR17, 0x400 ;  /* 0x0000040000117882 */ /* 0x000fe20000000000 */
[----:B------:R-:W-:-:S06]  /*32a0*/  NOP ;  /* 0x0000000000007918 */ /* 0x000fcc0000000000 */
[----:B------:R-:W-:Y:S06]  /*32b0*/  BAR.ARV 0x6, 0xa0 ;  /* 0x0182800000007b1d */ /* 0x000fec0000002000 */
[----:B------:R-:W4:Y:S01]  /*32c0*/  LDCU UR5, c[0x0][0x38c] ;  /* 0x00007180ff0577ac */ /* 0x000f220008000800 */
[----:B------:R-:W-:Y:S01]  /*32d0*/  LOP3.LUT R2, R2, 0xffff, RZ, 0xc0, !PT ;  /* 0x0000ffff02027812 */ /* 0x000fe200078ec0ff */
[----:B------:R-:W-:Y:S01]  /*32e0*/  IMAD.MOV.U32 R11, RZ, RZ, 0x1 ;  /* 0x00000001ff0b7424 */ /* 0x000fe200078e00ff */
[----:B------:R-:W-:Y:S01]  /*32f0*/  CS2R R8, SRZ ;  /* 0x0000000000087805 */ /* 0x000fe2000001ff00 */
[----:B------:R-:W1:Y:S01]  /*3300*/  LDCU UR8, c[0x0][0x38c] ;  /* 0x00007180ff0877ac */ /* 0x000e620008000800 */
[----:B------:R-:W-:Y:S01]  /*3310*/  R2UR UR19, R2 ;  /* 0x00000000021372ca */ /* 0x000fe200000e0000 */
[----:B------:R-:W-:Y:S01]  /*3320*/  IMAD.MOV.U32 R10, RZ, RZ, RZ ;  /* 0x000000ffff0a7224 */ /* 0x000fe200078e00ff */
[----:B------:R-:W-:Y:S01]  /*3330*/  UMOV UR22, URZ ;  /* 0x000000ff00167c82 */ /* 0x000fe20008000000 */
[----:B------:R-:W-:Y:S01]  /*3340*/  UMOV UR14, URZ ;  /* 0x000000ff000e7c82 */ /* 0x000fe20008000000 */
[----:B---3--:R-:W-:Y:S01]  /*3350*/  ULEA UR17, UR4, UR17, 0x18 ;  /* 0x0000001104117291 */ /* 0x008fe2000f8ec0ff */
[----:B------:R-:W-:Y:S01]  /*3360*/  UMOV UR26, 0x0 ;  /* 0x00000000001a7882 */ /* 0x000fe20000000000 */
[----:B------:R-:W-:-:S02]  /*3370*/  UMOV UR27, 0x41004a0 ;  /* 0x041004a0001b7882 */ /* 0x000fc40000000000 */
[----:B------:R-:W-:Y:S02]  /*3380*/  UIADD3 UR6, UPT, UPT, UR17, 0x2400, URZ ;  /* 0x0000240011067890 */ /* 0x000fe4000fffe0ff */
[----:B------:R-:W-:Y:S02]  /*3390*/  UIADD3 UR7, UPT, UPT, UR17, 0x7400, URZ ;  /* 0x0000740011077890 */ /* 0x000fe4000fffe0ff */
[----:B----4-:R-:W-:Y:S01]  /*33a0*/  UIADD3 UR5, UPT, UPT, UR5, 0x3f, URZ ;  /* 0x0000003f05057890 */ /* 0x010fe2000fffe0ff */
[----:B--2---:R-:W2:Y:S01]  /*33b0*/  LDS R0, [UR17+0x120] ;  /* 0x00012011ff007984 */ /* 0x004ea20008000800 */
[----:B------:R-:W-:Y:S02]  /*33c0*/  USHF.R.U32.HI UR6, URZ, 0x4, UR6 ;  /* 0x00000004ff067899 */ /* 0x000fe40008011606 */
[----:B------:R-:W-:Y:S02]  /*33d0*/  USHF.R.S32.HI UR4, URZ, 0x1f, UR5 ;  /* 0x0000001fff047899 */ /* 0x000fe40008011405 */
[----:B------:R-:W-:-:S02]  /*33e0*/  ULOP3.LUT UR6, UR6, 0x3fff, URZ, 0xc0, !UPT ;  /* 0x00003fff06067892 */ /* 0x000fc4000f8ec0ff */
[----:B------:R-:W-:Y:S02]  /*33f0*/  ULEA.HI UR4, UR4, UR5, URZ, 0x6 ;  /* 0x0000000504047291 */ /* 0x000fe4000f8f30ff */
[----:B------:R-:W-:Y:S02]  /*3400*/  USHF.R.U32.HI UR5, URZ, 0x4, UR7 ;  /* 0x00000004ff057899 */ /* 0x000fe40008011607 */
[----:B------:R-:W-:Y:S02]  /*3410*/  USHF.R.S32.HI UR28, URZ, 0x6, UR4 ;  /* 0x00000006ff1c7899 */ /* 0x000fe40008011404 */
[----:B------:R-:W-:Y:S02]  /*3420*/  ULOP3.LUT UR5, UR5, 0x3fff, URZ, 0xc0, !UPT ;  /* 0x00003fff05057892 */ /* 0x000fe4000f8ec0ff */
[----:B------:R-:W-:Y:S02]  /*3430*/  UISETP.LT.AND UP0, UPT, UR28, 0x1, UPT ;  /* 0x000000011c00788c */ /* 0x000fe4000bf01270 */
[----:B------:R-:W-:-:S02]  /*3440*/  ULOP3.LUT UR20, UR6, 0x10000, URZ, 0xfc, !UPT ;  /* 0x0001000006147892 */ /* 0x000fc4000f8efcff */
[----:B------:R-:W-:Y:S02]  /*3450*/  USEL UR29, UR28, 0x1, !UP0 ;  /* 0x000000011c1d7887 */ /* 0x000fe4000c000000 */
[----:B------:R-:W-:Y:S02]  /*3460*/  ULOP3.LUT UR21, UR5, 0x10000, URZ, 0xfc, !UPT ;  /* 0x0001000005157892 */ /* 0x000fe4000f8efcff */
[----:B------:R-:W-:Y:S02]  /*3470*/  UIADD3 UR29, UPT, UPT, -UR29, URZ, URZ ;  /* 0x000000ff1d1d7290 */ /* 0x000fe4000fffe1ff */
[----:B-1----:R-:W-:Y:S01]  /*3480*/  UISETP.GE.AND UP4, UPT, UR8, 0x1, UPT ;  /* 0x000000010800788c */ /* 0x002fe2000bf86270 */
[----:B------:R-:W-:Y:S01]  /*3490*/  UMOV UR24, 0x0 ;  /* 0x0000000000187882 */ /* 0x000fe20000000000 */
[----:B------:R-:W-:Y:S01]  /*34a0*/  UMOV UR25, 0x41004a0 ;  /* 0x041004a000197882 */ /* 0x000fe20000000000 */
[----:B--2---:R-:W-:-:S15]  /*34b0*/  R2UR UR30, R0 ;  /* 0x00000000001e72ca */ /* 0x004fde00000e0000 */
.L_x_67:
[----:B------:R-:W-:Y:S02]  /*34c0*/  LEA R0, R10, UR17, 0x3 ;  /* 0x000000110a007c11 */ /* 0x000fe4000f8e18ff */
[----:B------:R-:W-:Y:S02]  /*34d0*/  SHF.L.U32 R2, R9, 0x1f, RZ ;  /* 0x0000001f09027819 */ /* 0x000fe400000006ff */
[----:B------:R-:W-:Y:S01]  /*34e0*/  PLOP3.LUT P0, PT, PT, PT, UP4, 0x80, 0x8 ;  /* 0x000000000008781c */ /* 0x000fe20003f0f048 */
[----:B------:R-:W-:Y:S01]  /*34f0*/  VIADD R3, R0, 0x80 ;  /* 0x0000008000037836 */ /* 0x000fe20000000000 */
[----:B-1----:R-:W1:Y:S02]  /*3500*/  SYNCS.PHASECHK.TRANS64.TRYWAIT P1, [R0+URZ+0x70], R2 ;  /* 0x00007002000075a7 */ /* 0x002e6400080211ff */
[----:B-1-3--:R-:W-:Y:S09]  /*3510*/  @!P1 BRA `(.L_x_61) ;  /* 0x0000003800289947 */ /* 0x00aff20003800000 */
.L_x_120:
[----:B------:R-:W-:Y:S01]  /*3520*/  LEA R4, R10, UR17, 0x4 ;  /* 0x000000110a047c11 */ /* 0x000fe2000f8e20ff */
[----:B------:R-:W-:Y:S01]  /*3530*/  @UP4 ULEA UR4, UR14, UR17, 0x3 ;  /* 0x000000110e044291 */ /* 0x000fe2000f8e18ff */
[----:B------:R-:W-:Y:S01]  /*3540*/  PLOP3.LUT P2, PT, PT, PT, PT, 0x80, 0x8 ;  /* 0x000000000008781c */ /* 0x000fe20003f4f070 */
[----:B------:R-:W-:Y:S01]  /*3550*/  ULEA UR23, UR22, UR17, 0x3 ;  /* 0x0000001116177291 */ /* 0x000fe2000f8e18ff */
[----:B------:R-:W-:Y:S02]  /*3560*/  PRMT R3, RZ, 0x654, R3 ;  /* 0x00000654ff037816 */ /* 0x000fe40000000003 */
[----:B------:R-:W2:Y:S01]  /*3570*/  LDS.128 R4, [R4+0x100] ;  /* 0x0001000004047984 */ /* 0x000ea20000000c00 */
[----:B-1----:R-:W-:Y:S02]  /*3580*/  @P0 SHF.L.U32 R2, R8, 0x1f, RZ ;  /* 0x0000001f08020819 */ /* 0x002fe400000006ff */
[----:B------:R-:W-:Y:S01]  /*3590*/  SHF.L.U32 R0, R11, 0x1f, RZ ;  /* 0x0000001f0b007819 */ /* 0x000fe200000006ff */
[----:B------:R-:W-:Y:S01]  /*35a0*/  @!PT LDS RZ, [RZ] ;  /* 0x00000000fffff984 */ /* 0x000fe20000000800 */
[----:B------:R-:W-:Y:S01]  /*35b0*/  @!PT LDS RZ, [RZ] ;  /* 0x00000000fffff984 */ /* 0x000fe20000000800 */
[----:B------:R-:W-:Y:S01]  /*35c0*/  @!PT LDS RZ, [RZ] ;  /* 0x00000000fffff984 */ /* 0x000fe20000000800 */
[----:B------:R-:W-:Y:S01]  /*35d0*/  @!PT LDS RZ, [RZ] ;  /* 0x00000000fffff984 */ /* 0x000fe20000000800 */
[----:B------:R1:W-:Y:S06]  /*35e0*/  MEMBAR.ALL.CTA ;  /* 0x0000000000007992 */ /* 0x0003ec0000008000 */
[----:B-1----:R-:W1:Y:S02]  /*35f0*/  FENCE.VIEW.ASYNC.S ;  /* 0x00000000000073c6 */ /* 0x002e640000000000 */
[----:B-1----:R1:W-:Y:S01]  /*3600*/  SYNCS.ARRIVE.TRANS64.RED.A1T0 RZ, [R3+URZ], RZ ;  /* 0x000000ff03ff79a7 */ /* 0x0023e200081004ff */
[----:B------:R1:W3:Y:S01]  /*3610*/  @P0 SYNCS.PHASECHK.TRANS64.TRYWAIT P2, [UR4], R2 ;  /* 0x00000002ff0005a7 */ /* 0x0002e20008041104 */
[----:B------:R-:W-:Y:S01]  /*3620*/  ULEA.HI UR4, UR22, UR22, URZ, 0x1 ;  /* 0x0000001616047291 */ /* 0x000fe2000f8f08ff */
[----:B--2---:R-:W-:-:S03]  /*3630*/  LOP3.LUT P1, RZ, R6, 0x1, RZ, 0xc0, !PT ;  /* 0x0000000106ff7812 */ /* 0x004fc6000782c0ff */
[----:B------:R-:W-:Y:S02]  /*3640*/  USHF.L.U32 UR18, UR4, 0x5, URZ ;  /* 0x0000000504127899 */ /* 0x000fe400080006ff */
[----:B------:R-:W-:Y:S02]  /*3650*/  ULOP3.LUT UR4, UR4, 0xffe, URZ, 0xc0, !UPT ;  /* 0x00000ffe04047892 */ /* 0x000fe4000f8ec0ff */
[----:B------:R-:W-:Y:S02]  /*3660*/  ULOP3.LUT UR18, UR18, 0xffffffc0, URZ, 0xc0, !UPT ;  /* 0xffffffc012127892 */ /* 0x000fe4000f8ec0ff */
[----:B------:R-:W-:Y:S02]  /*3670*/  UIADD3 UR4, UPT, UPT, -UR4, UR22, URZ ;  /* 0x0000001604047290 */ /* 0x000fe4000fffe1ff */
[----:B------:R-:W-:Y:S01]  /*3680*/  UIADD3 UR18, UPT, UPT, UR30, UR18, URZ ;  /* 0x000000121e127290 */ /* 0x000fe2000fffe0ff */
[----:B------:R-:W2:Y:S03]  /*3690*/  SYNCS.PHASECHK.TRANS64.TRYWAIT P0, [UR23+0xb0], R0 ;  /* 0x0000b000ff0075a7 */ /* 0x000ea60008001117 */
[----:B------:R-:W-:Y:S01]  /*36a0*/  ULEA UR18, UR4, UR18, 0x14 ;  /* 0x0000001204127291 */ /* 0x000fe2000f8ea0ff */
[----:B-123--:R-:W-:Y:S11]  /*36b0*/  @!P0 BRA `(.L_x_62) ;  /* 0x0000003400d48947 */ /* 0x00eff60003800000 */
.L_x_122:
[----:B------:R-:W-:Y:S01]  /*36c0*/  IADD3 R10, PT, PT, R10, 0x1, RZ ;  /* 0x000000010a0a7810 */ /* 0x000fe20007ffe0ff */
[----:B------:R-:W-:Y:S06]  /*36d0*/  BRA.U !UP4, `(.L_x_63) ;  /* 0x000000010c987547 */ /* 0x000fec000b800000 */
[----:B------:R-:W-:Y:S01]  /*36e0*/  UPLOP3.LUT UP2, UPT, UPT, UPT, UPT, 0x40, 0x4 ;  /* 0x000000000004789c */ /* 0x000fe20003f4e870 */
[----:B------:R-:W-:Y:S01]  /*36f0*/  UMOV UR16, UR29 ;  /* 0x0000001d00107c82 */ /* 0x000fe20008000000 */
[----:B------:R-:W-:Y:S01]  /*3700*/  UMOV UR15, UR28 ;  /* 0x0000001c000f7c82 */ /* 0x000fe20008000000 */
[----:B------:R-:W-:-:S08]  /*3710*/  UMOV UR6, UR14 ;  /* 0x0000000e00067c82 */ /* 0x000fd00008000000 */
.L_x_66:
[----:B------:R-:W-:Y:S02]  /*3720*/  UIADD3 UR16, UPT, UPT, UR16, 0x1, URZ ;  /* 0x0000000110107890 */ /* 0x000fe4000fffe0ff */
[----:B--2---:R-:W-:Y:S02]  /*3730*/  ULEA UR5, UR6, UR17, 0x3 ;  /* 0x0000001106057291 */ /* 0x004fe4000f8e18ff */
[----:B------:R-:W-:Y:S01]  /*3740*/  UISETP.NE.AND UP3, UPT, UR16, URZ, UPT ;  /* 0x000000ff1000728c */ /* 0x000fe2000bf65270 */
[----:B---3--:R-:W-:Y:S10]  /*3750*/  @P2 BRA `(.L_x_64) ;  /* 0x00000000000c2947 */ /* 0x008ff40003800000 */
[----:B-1----:R-:W-:Y:S04]  /*3760*/  SHF.L.U32 R2, R8, 0x1f, RZ ;  /* 0x0000001f08027819 */ /* 0x002fe800000006ff */
[----:B------:R-:W1:Y:S02]  /*3770*/  SYNCS.PHASECHK.TRANS64.TRYWAIT P0, [UR5], R2 ;  /* 0x00000002ff0075a7 */ /* 0x000e640008001105 */
[----:B-1----:R-:W-:Y:S05]  /*3780*/  @!P0 BRA `(.L_x_65) ;  /* 0x0000003400b88947 */ /* 0x002fea0003800000 */
.L_x_64:
[----:B------:R-:W-:Y:S01]  /*3790*/  UISETP.NE.AND UP0, UPT, UR15, 0x1, UPT ;  /* 0x000000010f00788c */ /* 0x000fe2000bf05270 */
[----:B------:R-:W-:Y:S01]  /*37a0*/  PLOP3.LUT P2, PT, PT, PT, PT, 0x80, 0x8 ;  /* 0x000000000008781c */ /* 0x000fe20003f4f070 */
[----:B------:R-:W-:Y:S02]  /*37b0*/  UIADD3 UR4, UPT, UPT, UR6, 0x1, URZ ;  /* 0x0000000106047890 */ /* 0x000fe4000fffe0ff */
[----:B------:R-:W-:Y:S02]  /*37c0*/  ULEA UR12, UR6, UR21, 0x8 ;  /* 0x00000015060c7291 */ /* 0x000fe4000f8e40ff */
[----:B------:R-:W-:Y:S01]  /*37d0*/  UISETP.NE.AND UP1, UPT, UR4, 0x5, UPT ;  /* 0x000000050400788c */ /* 0x000fe2000bf25270 */
[----:B------:R-:W-:Y:S01]  /*37e0*/  PLOP3.LUT P0, PT, PT, PT, UP0, 0x80, 0x8 ;  /* 0x000000000008781c */ /* 0x000fe20003f0f008 */
[----:B------:R-:W-:Y:S02]  /*37f0*/  UIADD3 UR10, UPT, UPT, UR12, 0x2, URZ ;  /* 0x000000020c0a7890 */ /* 0x000fe4000fffe0ff */
[----:B------:R-:W-:Y:S02]  /*3800*/  USEL UR7, URZ, 0x1, UP1 ;  /* 0x00000001ff077887 */ /* 0x000fe40008800000 */
[----:B------:R-:W-:Y:S02]  /*3810*/  USEL UR14, UR4, URZ, UP1 ;  /* 0x000000ff040e7287 */ /* 0x000fe40008800000 */
[----:B------:R-:W-:Y:S02]  /*3820*/  UIADD3 UR15, UPT, UPT, UR15, -0x1, URZ ;  /* 0xffffffff0f0f7890 */ /* 0x000fe4000fffe0ff */
[----:B------:R-:W-:Y:S01]  /*3830*/  @UP0 ULEA UR4, UR14, UR17, 0x3 ;  /* 0x000000110e040291 */ /* 0x000fe2000f8e18ff */
[----:B------:R-:W-:Y:S01]  /*3840*/  LOP3.LUT R8, R8, UR7, RZ, 0x3c, !PT ;  /* 0x0000000708087c12 */ /* 0x000fe2000f8e3cff */
[----:B------:R-:W-:Y:S01]  /*3850*/  UIADD3 UR7, UPT, UPT, UR5, 0x28, URZ ;  /* 0x0000002805077890 */ /* 0x000fe2000fffe0ff */
[----:B------:R-:W-:Y:S02]  /*3860*/  UMOV UR13, 0x80004020 ;  /* 0x80004020000d7882 */ /* 0x000fe40000000000 */
[----:B-1----:R-:W-:Y:S01]  /*3870*/  @P0 SHF.L.U32 R0, R8, 0x1f, RZ ;  /* 0x0000001f08000819 */ /* 0x002fe200000006ff */
[----:B------:R-:W-:Y:S01]  /*3880*/  UMOV UR5, 0x80004020 ;  /* 0x8000402000057882 */ /* 0x000fe20000000000 */
[----:B------:R-:W-:Y:S01]  /*3890*/  UMOV UR11, 0x80004020 ;  /* 0x80004020000b7882 */ /* 0x000fe20000000000 */
[----:B------:R-:W-:Y:S01]  /*38a0*/  UMOV UR9, 0x80004020 ;  /* 0x8000402000097882 */ /* 0x000fe20000000000 */
[----:B------:R2:W3:Y:S01]  /*38b0*/  @P0 SYNCS.PHASECHK.TRANS64.TRYWAIT P2, [UR4], R0 ;  /* 0x00000000ff0005a7 */ /* 0x0004e20008041104 */
[----:B------:R-:W-:Y:S03]  /*38c0*/  ULEA UR4, UR6, UR20, 0x8 ;  /* 0x0000001406047291 */ /* 0x000fe6000f8e40ff */
[----:B------:R-:W-:Y:S01]  /*38d0*/  UMOV UR6, UR14 ;  /* 0x0000000e00067c82 */ /* 0x000fe20008000000 */
[----:B------:R-:W-:Y:S05]  /*38e0*/  UIADD3 UR8, UPT, UPT, UR4, 0x2, URZ ;  /* 0x0000000204087890 */ /* 0x000fea000fffe0ff */
[----:B------:R2:W-:Y:S01]  /*38f0*/  UTCIMMA gdesc[UR4], gdesc[UR12], tmem[UR18], tmem[UR26], idesc[UR27], UP2 ;  /* 0x00ff1a0c040075ea */ /* 0x0005e20009000112 */
[----:B------:R-:W-:Y:S03]  /*3900*/  UPLOP3.LUT UP2, UPT, UPT, UPT, UPT, 0x80, 0x8 ;  /* 0x000000000008789c */ /* 0x000fe60003f4f070 */
[----:B------:R2:W-:Y:S01]  /*3910*/  UTCIMMA gdesc[UR8], gdesc[UR10], tmem[UR18], tmem[UR24], idesc[UR25], UPT ;  /* 0x00ff180a080075ea */ /* 0x0005e2000b800112 */
[----:B------:R2:W-:Y:S01]  /*3920*/  UTCBAR.MULTICAST [UR7], URZ, UR19 ;  /* 0x000000ff070073e9 */ /* 0x0005e20008000813 */
[----:B------:R-:W-:Y:S06]  /*3930*/  BRA.U UP3, `(.L_x_66) ;  /* 0xfffffffd03787547 */ /* 0x000fec000b83ffff */
.L_x_63:
[----:B--2---:R-:W-:Y:S01]  /*3940*/  UIADD3 UR4, UPT, UPT, UR22, 0x1, URZ ;  /* 0x0000000116047890 */ /* 0x004fe2000fffe0ff */
[C---:B------:R-:W-:Y:S01]  /*3950*/  ISETP.NE.AND P0, PT, R10.reuse, 0x2, PT ;  /* 0x000000020a00780c */ /* 0x040fe20003f05270 */
[----:B------:R-:W-:Y:S02]  /*3960*/  UIADD3 UR5, UPT, UPT, UR23, 0x90, URZ ;  /* 0x0000009017057890 */ /* 0x000fe4000fffe0ff */
[----:B------:R-:W-:Y:S01]  /*3970*/  UISETP.NE.AND UP0, UPT, UR4, 0x4, UPT ;  /* 0x000000040400788c */ /* 0x000fe2000bf05270 */
[----:B-1----:R-:W-:Y:S02]  /*3980*/  SEL R0, RZ, 0x1, P0 ;  /* 0x00000001ff007807 */ /* 0x002fe40000000000 */
[----:B------:R-:W-:Y:S01]  /*3990*/  SEL R10, R10, RZ, P0 ;  /* 0x000000ff0a0a7207 */ /* 0x000fe20000000000 */
[----:B------:R-:W-:Y:S01]  /*39a0*/  USEL UR6, URZ, 0x1, UP0 ;  /* 0x00000001ff067887 */ /* 0x000fe20008000000 */
[----:B------:R-:W-:Y:S01]  /*39b0*/  LOP3.LUT R9, R9, R0, RZ, 0x3c, !PT ;  /* 0x0000000009097212 */ /* 0x000fe200078e3cff */
[----:B------:R-:W-:Y:S01]  /*39c0*/  USEL UR22, UR4, URZ, UP0 ;  /* 0x000000ff04167287 */ /* 0x000fe20008000000 */
[----:B------:R1:W-:Y:S03]  /*39d0*/  UTCBAR [UR5], URZ ;  /* 0x000000ff050073e9 */ /* 0x0003e600080000ff */
[----:B------:R-:W-:Y:S01]  /*39e0*/  LOP3.LUT R11, R11, UR6, RZ, 0x3c, !PT ;  /* 0x000000060b0b7c12 */ /* 0x000fe2000f8e3cff */
[----:B------:R-:W-:Y:S07]  /*39f0*/  @P1 BRA `(.L_x_67) ;  /* 0xfffffff800b01947 */ /* 0x000fee000383ffff */
[----:B------:R-:W2:Y:S01]  /*3a00*/  S2UR UR8, SR_CgaCtaId ;  /* 0x00000000000879c3 */ /* 0x000ea20000008800 */
[----:B------:R-:W-:Y:S01]  /*3a10*/  ELECT P0, URZ, PT ;  /* 0x0000000000ff782f */ /* 0x000fe20003800000 */
[----:B------:R-:W-:Y:S01]  /*3a20*/  IMAD.MOV.U32 R0, RZ, RZ, 0x1 ;  /* 0x00000001ff007424 */ /* 0x000fe200078e00ff */
[----:B------:R-:W-:Y:S01]  /*3a30*/  UIADD3 UR17, UPT, UPT, UR17, 0xb0, URZ ;  /* 0x000000b011117890 */ /* 0x000fe2000fffe0ff */
[----:B------:R-:W-:Y:S01]  /*3a40*/  SHF.L.U32 R2, R11, 0x1f, RZ ;  /* 0x0000001f0b027819 */ /* 0x000fe200000006ff */
[----:B------:R-:W-:-:S03]  /*3a50*/  UMOV UR4, 0x40 ;  /* 0x0000004000047882 */ /* 0x000fc60000000000 */
[----:B------:R-:W-:Y:S01]  /*3a60*/  UVIRTCOUNT.DEALLOC.SMPOOL 0x80 ;  /* 0x000000800000784c */ /* 0x000fe20000000000 */
[----:B--2---:R-:W-:Y:S02]  /*3a70*/  ULEA UR8, UR8, UR4, 0x18 ;  /* 0x0000000408087291 */ /* 0x004fe4000f8ec0ff */
[----:B------:R-:W-:-:S07]  /*3a80*/  ULEA UR4, UR22, UR17, 0x3 ;  /* 0x0000001116047291 */ /* 0x000fce000f8e18ff */
[----:B------:R2:W-:Y:S02]  /*3a90*/  @P0 STS.U8 [UR8+0x1c], R0 ;  /* 0x00001c00ff000988 */ /* 0x0005e40008000008 */
[----:B------:R-:W4:Y:S02]  /*3aa0*/  SYNCS.PHASECHK.TRANS64.TRYWAIT P0, [UR4], R2 ;  /* 0x00000002ff0075a7 */ /* 0x000f240008001104 */
[----:B--2-4-:R-:W-:Y:S05]  /*3ab0*/  @!P0 BRA `(.L_x_68) ;  /* 0x0000003400048947 */ /* 0x014fea0003800000 */
.L_x_125:
[----:B------:R-:W-:-:S04]  /*3ac0*/  UIADD3 UR4, UPT, UPT, UR22, 0x1, URZ ;  /* 0x0000000116047890 */ /* 0x000fc8000fffe0ff */
[----:B------:R-:W-:-:S04]  /*3ad0*/  UISETP.NE.AND UP0, UPT, UR4, 0x4, UPT ;  /* 0x000000040400788c */ /* 0x000fc8000bf05270 */
[----:B------:R-:W-:Y:S02]  /*3ae0*/  USEL UR6, URZ, 0x1, UP0 ;  /* 0x00000001ff067887 */ /* 0x000fe40008000000 */
[----:B------:R-:W-:-:S04]  /*3af0*/  USEL UR4, UR4, URZ, UP0 ;  /* 0x000000ff04047287 */ /* 0x000fc80008000000 */
[----:B-1----:R-:W-:Y:S01]  /*3b00*/  ULEA UR5, UR4, UR17, 0x3 ;  /* 0x0000001104057291 */ /* 0x002fe2000f8e18ff */
[----:B--2---:R-:W-:-:S04]  /*3b10*/  LOP3.LUT R2, R11, UR6, RZ, 0x3c, !PT ;  /* 0x000000060b027c12 */ /* 0x004fc8000f8e3cff */
[----:B------:R-:W-:-:S04]  /*3b20*/  SHF.L.U32 R3, R2, 0x1f, RZ ;  /* 0x0000001f02037819 */ /* 0x000fc800000006ff */
[----:B------:R-:W1:Y:S02]  /*3b30*/  SYNCS.PHASECHK.TRANS64.TRYWAIT P0, [UR5], R3 ;  /* 0x00000003ff0075a7 */ /* 0x000e640008001105 */
[----:B-1----:R-:W-:Y:S05]  /*3b40*/  @!P0 BRA `(.L_x_69) ;  /* 0x0000003000f88947 */ /* 0x002fea0003800000 */
.L_x_127:
        /* <DEDUP_REMOVED lines=9> */
.L_x_129:
[----:B------:R-:W-:-:S04]  /*3be0*/  UIADD3 UR4, UPT, UPT, UR4, 0x1, URZ ;  /* 0x0000000104047890 */ /* 0x000fc8000fffe0ff */
[----:B------:R-:W-:-:S04]  /*3bf0*/  UISETP.NE.AND UP0, UPT, UR4, 0x4, UPT ;  /* 0x000000040400788c */ /* 0x000fc8000bf05270 */
[----:B------:R-:W-:Y:S02]  /*3c00*/  USEL UR5, URZ, 0x1, UP0 ;  /* 0x00000001ff057887 */ /* 0x000fe40008000000 */
[----:B------:R-:W-:-:S04]  /*3c10*/  USEL UR4, UR4, URZ, UP0 ;  /* 0x000000ff04047287 */ /* 0x000fc80008000000 */
[----:B------:R-:W-:Y:S01]  /*3c20*/  ULEA UR4, UR4, UR17, 0x3 ;  /* 0x0000001104047291 */ /* 0x000fe2000f8e18ff */
[----:B------:R-:W-:-:S04]  /*3c30*/  LOP3.LUT R2, R2, UR5, RZ, 0x3c, !PT ;  /* 0x0000000502027c12 */ /* 0x000fc8000f8e3cff */
[----:B------:R-:W-:-:S04]  /*3c40*/  SHF.L.U32 R2, R2, 0x1f, RZ ;  /* 0x0000001f02027819 */ /* 0x000fc800000006ff */
[----:B------:R-:W2:Y:S02]  /*3c50*/  SYNCS.PHASECHK.TRANS64.TRYWAIT P0, [UR4], R2 ;  /* 0x00000002ff0075a7 */ /* 0x000ea40008001104 */
[----:B--2---:R-:W-:Y:S05]  /*3c60*/  @!P0 BRA `(.L_x_71) ;  /* 0x0000003000e08947 */ /* 0x004fea0003800000 */
.L_x_131:
[----:B------:R-:W-:Y:S01]  /*3c70*/  NOP ;  /* 0x0000000000007918 */ /* 0x000fe20000000000 */
[----:B-1----:R-:W1:Y:S01]  /*3c80*/  LDS R0, [UR8+0x14] ;  /* 0x00001408ff007984 */ /* 0x002e620008000800 */
[----:B------:R-:W-:Y:S01]  /*3c90*/  ULOP3.LUT UR4, UR30, 0xffff, URZ, 0xc0, !UPT ;  /* 0x0000ffff1e047892 */ /* 0x000fe2000f8ec0ff */
[----:B------:R-:W-:Y:S01]  /*3ca0*/  UMOV UR5, 0xffff ;  /* 0x0000ffff00057882 */ /* 0x000fe20000000000 */
[----:B------:R-:W-:Y:S02]  /*3cb0*/  UMOV UR6, 0x1 ;  /* 0x0000000100067882 */ /* 0x000fe40000000000 */
[----:B------:R-:W-:-:S04]  /*3cc0*/  USHF.R.U32.HI UR4, URZ, 0x5, UR4 ;  /* 0x00000005ff047899 */ /* 0x000fc80008011604 */
[----:B------:R-:W-:Y:S02]  /*3cd0*/  USHF.L.U32 UR5, UR5, UR4, URZ ;  /* 0x0000000405057299 */ /* 0x000fe400080006ff */
[----:B------:R-:W-:-:S04]  /*3ce0*/  USHF.L.U32 UR4, UR6, UR4, URZ ;  /* 0x0000000406047299 */ /* 0x000fc800080006ff */
[----:B-1----:R-:W-:-:S04]  /*3cf0*/  LOP3.LUT R0, R0, UR5, RZ, 0xc0, !PT ;  /* 0x0000000500007c12 */ /* 0x002fc8000f8ec0ff */
[----:B------:R-:W-:-:S13]  /*3d00*/  ISETP.NE.AND P0, PT, R0, UR5, PT ;  /* 0x0000000500007c0c */ /* 0x000fda000bf05270 */
[----:B------:R-:W-:Y:S05]  /*3d10*/  @P0 BRA `(.L_x_72) ;  /* 0x0000000000580947 */ /* 0x000fea0003800000 */
[----:B------:R-:W1:Y:S02]  /*3d20*/  LDS R0, [UR8+0x18] ;  /* 0x00001808ff007984 */ /* 0x000e640008000800 */
[----:B-1----:R-:W-:-:S04]  /*3d30*/  LOP3.LUT R0, R0, UR4, RZ, 0xc0, !PT ;  /* 0x0000000400007c12 */ /* 0x002fc8000f8ec0ff */
[----:B------:R-:W-:-:S13]  /*3d40*/  ISETP.NE.AND P0, PT, R0, UR4, PT ;  /* 0x0000000400007c0c */ /* 0x000fda000bf05270 */
[----:B------:R-:W-:Y:S05]  /*3d50*/  @P0 BRA `(.L_x_73) ;  /* 0x00000000003c0947 */ /* 0x000fea0003800000 */
[----:B------:R-:W1:Y:S01]  /*3d60*/  S2R R2, SR_LANEID ;  /* 0x0000000000027919 */ /* 0x000e620000000000 */
[----:B------:R-:W-:-:S06]  /*3d70*/  ULOP3.LUT UR5, URZ, UR5, URZ, 0x33, !UPT ;  /* 0x00000005ff057292 */ /* 0x000fcc000f8e33ff */
[----:B------:R-:W-:-:S04]  /*3d80*/  IMAD.U32 R0, RZ, RZ, UR5 ;  /* 0x00000005ff007e24 */ /* 0x000fc8000f8e00ff */
[----:B------:R2:W4:Y:S02]  /*3d90*/  REDUX UR7, R0 ;  /* 0x00000000000773c4 */ /* 0x0005240000000000 */
[----:B------:R1:W-:Y:S01]  /*3da0*/  UTCATOMSWS.AND URZ, UR5 ;  /* 0x0000000500ff79e3 */ /* 0x0003e20008000000 */
[----:B--2---:R-:W-:Y:S01]  /*3db0*/  LOP3.LUT R0, RZ, UR4, RZ, 0x33, !PT ;  /* 0x00000004ff007c12 */ /* 0x004fe2000f8e33ff */
[----:B------:R-:W-:Y:S02]  /*3dc0*/  VOTEU.ANY UR4, UPT, PT ;  /* 0x0000000000047886 */ /* 0x000fe400038e0100 */
[----:B------:R-:W-:Y:S02]  /*3dd0*/  UFLO.U32 UR4, UR4 ;  /* 0x00000004000472bd */ /* 0x000fe400080e0000 */
[----:B------:R-:W2:Y:S04]  /*3de0*/  REDUX UR6, R0 ;  /* 0x00000000000673c4 */ /* 0x000ea80000000000 */
[----:B-1----:R-:W-:-:S02]  /*3df0*/  ISETP.EQ.U32.AND P0, PT, R2, UR4, PT ;  /* 0x0000000402007c0c */ /* 0x002fc4000bf02070 */
[----:B----4-:R-:W-:-:S11]  /*3e00*/  MOV R2, UR7 ;  /* 0x0000000700027c02 */ /* 0x010fd60008000f00 */
[----:B------:R1:W-:Y:S01]  /*3e10*/  @P0 ATOMS.AND RZ, [UR8+0x14], R2 ;  /* 0x00001402ffff098c */ /* 0x0003e2000a800008 */
[----:B--2---:R-:W-:-:S05]  /*3e20*/  IMAD.U32 R0, RZ, RZ, UR6 ;  /* 0x00000006ff007e24 */ /* 0x004fca000f8e00ff */
[----:B------:R1:W-:Y:S01]  /*3e30*/  @P0 ATOMS.AND RZ, [UR8+0x18], R0 ;  /* 0x00001800ffff098c */ /* 0x0003e2000a800008 */
[----:B------:R-:W-:Y:S05]  /*3e40*/  BRA `(.L_x_74) ;  /* 0x0000000000147947 */ /* 0x000fea0003800000 */
.L_x_73:
[----:B------:R-:W-:Y:S02]  /*3e50*/  MOV R2, 0x3e70 ;  /* 0x00003e7000027802 */ /* 0x000fe40000000f00 */
[----:B---3-5:R-:W-:Y:S05]  /*3e60*/  CALL.REL.NOINC `($__internal_0_$__cuda_sm10x_tcgen05_guardrail_trap_col_being_dealloced_not_returned_by_alloc) ;  /* 0x0000003000fc7944 */ /* 0x028fea0003c00000 */
[----:B------:R-:W-:Y:S05]  /*3e70*/  BRA `(.L_x_74) ;  /* 0x0000000000087947 */ /* 0x000fea0003800000 */
.L_x_72:
[----:B------:R-:W-:Y:S02]  /*3e80*/  MOV R2, 0x3ea0 ;  /* 0x00003ea000027802 */ /* 0x000fe40000000f00 */
[----:B---3-5:R-:W-:Y:S05]  /*3e90*/  CALL.REL.NOINC `($__internal_2_$__cuda_sm10x_tcgen05_guardrail_trap_unallocated_columns_being_dealloced) ;  /* 0x0000003400087944 */ /* 0x028fea0003c00000 */
.L_x_74:
[----:B------:R-:W-:Y:S01]  /*3ea0*/  NOP ;  /* 0x0000000000007918 */ /* 0x000fe20000000000 */
[----:B------:R-:W-:Y:S05]  /*3eb0*/  EXIT ;  /* 0x000000000000794d */ /* 0x000fea0003800000 */
.L_x_56:
[----:B------:R-:W-:-:S09]  /*3ec0*/  UISETP.NE.OR UP0, UPT, UR22, 0x3, !UP3 ;  /* 0x000000031600788c */ /* 0x000fd2000df05670 */
[----:B------:R-:W-:Y:S05]  /*3ed0*/  BRA.U UP0, `(.L_x_75) ;  /* 0x0000000d00087547 */ /* 0x000fea000b800000 */
[----:B------:R-:W2:Y:S01]  /*3ee0*/  LDCU UR26, c[0x0][0x370] ;  /* 0x00006e00ff1a77ac */ /* 0x000ea20008000800 */
[----:B------:R-:W3:Y:S01]  /*3ef0*/  LDC.64 R16, c[0x0][0x348] ;  /* 0x0000d200ff107b82 */ /* 0x000ee20000000a00 */
[----:B------:R-:W-:Y:S02]  /*3f00*/  HFMA2 R13, -RZ, RZ, 0, 0 ;  /* 0x00000000ff0d7431 */ /* 0x000fe400000001ff */
[----:B------:R-:W-:Y:S01]  /*3f10*/  IMAD.MOV.U32 R15, RZ, RZ, 0x1 ;  /* 0x00000001ff0f7424 */ /* 0x000fe200078e00ff */
[----:B------:R-:W2:Y:S01]  /*3f20*/  LDCU.128 UR28, c[0x0][0xb10] ;  /* 0x00016200ff1c77ac */ /* 0x000ea20008000c00 */
[----:B------:R-:W-:Y:S01]  /*3f30*/  IMAD.MOV.U32 R14, RZ, RZ, RZ ;  /* 0x000000ffff0e7224 */ /* 0x000fe200078e00ff */
[----:B------:R-:W-:Y:S01]  /*3f40*/  MOV R12, 0x1000 ;  /* 0x00001000000c7802 */ /* 0x000fe20000000f00 */
[----:B------:R-:W4:Y:S01]  /*3f50*/  LDCU UR25, c[0x0][0x374] ;  /* 0x00006e80ff1977ac */ /* 0x000f220008000800 */
[----:B------:R-:W1:Y:S01]  /*3f60*/  LDC.64 R2, c[0x0][0x888] ;  /* 0x00022200ff027b82 */ /* 0x000e620000000a00 */
[----:B------:R-:W4:Y:S01]  /*3f70*/  LDCU UR16, c[0x0][0xb0c] ;  /* 0x00016180ff1077ac */ /* 0x000f220008000800 */
[----:B------:R-:W3:Y:S06]  /*3f80*/  LDCU UR35, c[0x0][0xb20] ;  /* 0x00016400ff2377ac */ /* 0x000eec0008000800 */
[----:B------:R-:W1:Y:S01]  /*3f90*/  LDC.64 R4, c[0x0][0x890] ;  /* 0x00022400ff047b82 */ /* 0x000e620000000a00 */
[----:B------:R-:W3:Y:S01]  /*3fa0*/  LDCU UR4, c[0x0][0xb30] ;  /* 0x00016600ff0477ac */ /* 0x000ee20008000800 */
[----:B------:R-:W-:Y:S01]  /*3fb0*/  UMOV UR17, 0x400 ;  /* 0x0000040000117882 */ /* 0x000fe20000000000 */
[----:B--2---:R-:W-:-:S02]  /*3fc0*/  UIMAD.WIDE.U32 UR32, UR26, UR28, URZ ;  /* 0x0000001c1a2072a5 */ /* 0x004fc4000f8e00ff */
[----:B----4-:R-:W-:Y:S02]  /*3fd0*/  UIMAD.WIDE.U32 UR6, UR25, UR31, URZ ;  /* 0x0000001f190672a5 */ /* 0x010fe4000f8e00ff */
[----:B------:R-:W-:Y:S02]  /*3fe0*/  ULEA UR17, UR48, UR17, 0x18 ;  /* 0x0000001130117291 */ /* 0x000fe4000f8ec0ff */
[----:B------:R-:W-:Y:S02]  /*3ff0*/  UPLOP3.LUT UP3, UPT, UPT, UPT, UPT, 0x40, 0x4 ;  /* 0x000000000004789c */ /* 0x000fe40003f6e870 */
[----:B------:R-:W-:Y:S01]  /*4000*/  UIADD3 UR5, UPT, UPT, UR17, 0x50, URZ ;  /* 0x0000005011057890 */ /* 0x000fe2000fffe0ff */
[----:B------:R-:W-:Y:S01]  /*4010*/  UMOV UR32, UR33 ;  /* 0x0000002100207c82 */ /* 0x000fe20008000000 */
[----:B------:R-:W-:Y:S01]  /*4020*/  UMOV UR27, UR7 ;  /* 0x00000007001b7c82 */ /* 0x000fe20008000000 */
[----:B------:R-:W-:Y:S02]  /*4030*/  UISETP.GE.AND UP0, UPT, UR40, 0x1, UPT ;  /* 0x000000012800788c */ /* 0x000fe4000bf06270 */
[----:B------:R-:W-:Y:S01]  /*4040*/  UISETP.NE.AND UP4, UPT, UR40, 0x1, UPT ;  /* 0x000000012800788c */ /* 0x000fe2000bf85270 */
[----:B------:R-:W2:Y:S01]  /*4050*/  LDCU.64 UR14, c[0x0][0xb28] ;  /* 0x00016500ff0e77ac */ /* 0x000ea20008000a00 */
[----:B------:R-:W-:-:S02]  /*4060*/  UISETP.NE.AND UP6, UPT, UR16, 0x1, UPT ;  /* 0x000000011000788c */ /* 0x000fc4000bfc5270 */
[----:B------:R-:W-:Y:S02]  /*4070*/  UISETP.NE.AND UP5, UPT, UR30, 0x1, UPT ;  /* 0x000000011e00788c */ /* 0x000fe4000bfa5270 */
[----:B------:R-:W-:Y:S02]  /*4080*/  UPRMT UR48, UR48, 0x654, UR5 ;  /* 0x0000065430307896 */ /* 0x000fe40008000005 */
[----:B------:R-:W-:Y:S02]  /*4090*/  USHF.R.U32.HI UR32, URZ, UR29, UR32 ;  /* 0x0000001dff207299 */ /* 0x000fe40008011620 */
[----:B---3--:R-:W-:Y:S02]  /*40a0*/  USHF.R.U32.HI UR27, URZ, UR35, UR27 ;  /* 0x00000023ff1b7299 */ /* 0x008fe4000801161b */
[----:B------:R-:W-:-:S11]  /*40b0*/  UISETP.NE.AND UP2, UPT, UR4, 0x1, UPT ;  /* 0x000000010400788c */ /* 0x000fd6000bf45270 */
.L_x_83:
[C---:B------:R-:W-:Y:S02]  /*40c0*/  LEA R7, R14.reuse, UR17, 0x3 ;  /* 0x000000110e077c11 */ /* 0x040fe4000f8e18ff */
[----:B------:R-:W-:Y:S02]  /*40d0*/  SHF.L.U32 R0, R13, 0x1f, RZ ;  /* 0x0000001f0d007819 */ /* 0x000fe400000006ff */
[----:B------:R-:W-:Y:S02]  /*40e0*/  LEA R8, R14, UR17, 0x4 ;  /* 0x000000110e087c11 */ /* 0x000fe4000f8e20ff */
[----:B---3--:R-:W3:Y:S02]  /*40f0*/  SYNCS.PHASECHK.TRANS64.TRYWAIT P0, [R7+URZ+0x70], R0 ;  /* 0x00007000070075a7 */ /* 0x008ee400080011ff */
[----:B---3--:R-:W-:Y:S05]  /*4100*/  @!P0 BRA `(.L_x_76) ;  /* 0x0000002c00d08947 */ /* 0x008fea0003800000 */
.L_x_132:
[----:B------:R-:W4:Y:S01]  /*4110*/  LDS.128 R8, [R8+0x100] ;  /* 0x0001000008087984 */ /* 0x000f220000000c00 */
[----:B------:R-:W-:Y:S01]  /*4120*/  UISETP.GE.AND UP0, UPT, UR40, 0x1, UPT ;  /* 0x000000012800788c */ /* 0x000fe2000bf06270 */
[----:B------:R-:W-:Y:S01]  /*4130*/  @!PT LDS RZ, [RZ] ;  /* 0x00000000fffff984 */ /* 0x000fe20000000800 */
[----:B------:R-:W-:Y:S01]  /*4140*/  @!PT LDS RZ, [RZ] ;  /* 0x00000000fffff984 */ /* 0x000fe20000000800 */
[----:B------:R-:W-:Y:S01]  /*4150*/  @!PT LDS RZ, [RZ] ;  /* 0x00000000fffff984 */ /* 0x000fe20000000800 */
[----:B------:R-:W-:Y:S01]  /*4160*/  @!PT LDS RZ, [RZ] ;  /* 0x00000000fffff984 */ /* 0x000fe20000000800 */
[----:B------:R1:W-:Y:S06]  /*4170*/  MEMBAR.ALL.CTA ;  /* 0x0000000000007992 */ /* 0x0003ec0000008000 */
[----:B-1----:R-:W1:Y:S01]  /*4180*/  FENCE.VIEW.ASYNC.S ;  /* 0x00000000000073c6 */ /* 0x002e620000000000 */
[----:B----4-:R-:W-:Y:S11]  /*4190*/  LOP3.LUT P0, RZ, R10, 0x1, RZ, 0xc0, !PT ;  /* 0x000000010aff7812 */ /* 0x010ff6000780c0ff */
[----:B------:R-:W-:Y:S02]  /*41a0*/  @!UPT UIADD3 URZ, UPT, UPT, URZ, URZ, URZ ;  /* 0x000000fffffff290 */ /* 0x000fe4000fffe0ff */
[----:B-1----:R-:W-:Y:S01]  /*41b0*/  VOTEU.ANY UP1, P0 ;  /* 0x0000000000ff7886 */ /* 0x002fe20000020100 */
[----:B------:R-:W-:Y:S11]  /*41c0*/  PLOP3.LUT P0, PT, PT, PT, UP1, 0x80, 0x8 ;  /* 0x000000000008781c */ /* 0x000ff60003f0f018 */
[----:B------:R-:W-:Y:S02]  /*41d0*/  @!UPT UIADD3 URZ, UPT, UPT, URZ, URZ, URZ ;  /* 0x000000fffffff290 */ /* 0x000fe4000fffe0ff */
[----:B---3--:R-:W-:Y:S02]  /*41e0*/  @P0 SHF.R.U32.HI R0, RZ, 0x10, R9 ;  /* 0x00000010ff000819 */ /* 0x008fe40000011609 */
[----:B------:R-:W-:Y:S02]  /*41f0*/  @P0 MOV R6, R8 ;  /* 0x0000000800060202 */ /* 0x000fe40000000f00 */
[----:B------:R-:W-:Y:S01]  /*4200*/  @P0 R2UR UR4, R0 ;  /* 0x00000000000402ca */ /* 0x000fe200000e0000 */
[----:B------:R-:W-:Y:S01]  /*4210*/  VIADD R0, R7, 0x80 ;  /* 0x0000008007007836 */ /* 0x000fe20000000000 */
[----:B------:R-:W-:Y:S02]  /*4220*/  @P0 LOP3.LUT R8, R9, 0xffff, RZ, 0xc0, !PT ;  /* 0x0000ffff09080812 */ /* 0x000fe400078ec0ff */
[----:B------:R-:W-:Y:S02]  /*4230*/  @P0 R2UR UR6, R6 ;  /* 0x00000000060602ca */ /* 0x000fe400000e0000 */
[----:B------:R-:W-:Y:S02]  /*4240*/  PRMT R0, RZ, 0x654, R0 ;  /* 0x00000654ff007816 */ /* 0x000fe40000000000 */
[----:B------:R-:W-:Y:S02]  /*4250*/  @P0 R2UR UR5, R8 ;  /* 0x00000000080502ca */ /* 0x000fe400000e0000 */
[----:B------:R1:W-:Y:S03]  /*4260*/  SYNCS.ARRIVE.TRANS64.RED.A1T0 RZ, [R0+URZ], RZ ;  /* 0x000000ff00ff79a7 */ /* 0x0003e600081004ff */
[----:B------:R-:W-:Y:S04]  /*4270*/  @UP1 UMOV UR24, UR4 ;  /* 0x0000000400181c82 */ /* 0x000fe80008000000 */
[----:B------:R-:W-:Y:S04]  /*4280*/  @UP1 UMOV UR13, UR6 ;  /* 0x00000006000d1c82 */ /* 0x000fe80008000000 */
[----:B------:R-:W-:Y:S01]  /*4290*/  @UP1 UMOV UR7, UR5 ;  /* 0x0000000500071c82 */ /* 0x000fe20008000000 */
[----:B------:R-:W-:Y:S05]  /*42a0*/  BRA.U !UP0, `(.L_x_77) ;  /* 0x0000000108a47547 */ /* 0x000fea000b800000 */
[----:B------:R-:W-:Y:S02]  /*42b0*/  UIMAD.WIDE.U32 UR10, UR7, UR31, URZ ;  /* 0x0000001f070a72a5 */ /* 0x000fe4000f8e00ff */
[----:B------:R-:W-:Y:S02]  /*42c0*/  UIMAD.WIDE.U32 UR18, UR13, UR28, URZ ;  /* 0x0000001c0d1272a5 */ /* 0x000fe4000f8e00ff */
[----:B------:R-:W-:Y:S02]  /*42d0*/  USEL UR4, UR25, UR27, !UP5 ;  /* 0x0000001b19047287 */ /* 0x000fe4000e800000 */
[----:B------:R-:W-:Y:S02]  /*42e0*/  USEL UR8, UR26, UR32, !UP6 ;  /* 0x000000201a087287 */ /* 0x000fe4000f000000 */
[----:B--2---:R-:W-:Y:S02]  /*42f0*/  UIMAD.WIDE.U32 UR20, UR4, UR14, URZ ;  /* 0x0000000e041472a5 */ /* 0x004fe4000f8e00ff */
[----:B------:R-:W-:Y:S01]  /*4300*/  UIMAD.WIDE.U32 UR22, UR8, UR14, URZ ;  /* 0x0000000e081672a5 */ /* 0x000fe2000f8e00ff */
[----:B------:R-:W-:Y:S02]  /*4310*/  UMOV UR5, UR11 ;  /* 0x0000000b00057c82 */ /* 0x000fe40008000000 */
[----:B------:R-:W-:Y:S03]  /*4320*/  USHF.R.U32.HI UR6, URZ, UR35, UR5 ;  /* 0x00000023ff067299 */ /* 0x000fe60008011605 */
[----:B------:R-:W-:Y:S01]  /*4330*/  UMOV UR5, UR19 ;  /* 0x0000001300057c82 */ /* 0x000fe20008000000 */
[----:B------:R-:W-:Y:S02]  /*4340*/  USEL UR6, UR7, UR6, !UP5 ;  /* 0x0000000607067287 */ /* 0x000fe4000e800000 */
[----:B------:R-:W-:Y:S02]  /*4350*/  USHF.R.U32.HI UR9, URZ, UR29, UR5 ;  /* 0x0000001dff097299 */ /* 0x000fe40008011605 */
[----:B------:R-:W-:Y:S01]  /*4360*/  UIMAD.WIDE.U32 UR10, UR6, UR14, URZ ;  /* 0x0000000e060a72a5 */ /* 0x000fe2000f8e00ff */
[----:B------:R-:W-:Y:S02]  /*4370*/  UMOV UR5, UR21 ;  /* 0x0000001500057c82 */ /* 0x000fe40008000000 */
[----:B------:R-:W-:Y:S03]  /*4380*/  @UP4 USHF.R.U32.HI UR4, URZ, UR15, UR5 ;  /* 0x0000000fff044299 */ /* 0x000fe60008011605 */
[----:B------:R-:W-:Y:S01]  /*4390*/  UMOV UR5, UR23 ;  /* 0x0000001700057c82 */ /* 0x000fe20008000000 */
[----:B------:R-:W-:Y:S02]  /*43a0*/  UIMAD UR4, UR40, UR4, URZ ;  /* 0x00000004280472a4 */ /* 0x000fe4000f8e02ff */
[----:B------:R-:W-:Y:S02]  /*43b0*/  @UP4 USHF.R.U32.HI UR8, URZ, UR15, UR5 ;  /* 0x0000000fff084299 */ /* 0x000fe40008011605 */
[----:B------:R-:W-:Y:S02]  /*43c0*/  USEL UR5, UR13, UR9, !UP6 ;  /* 0x000000090d057287 */ /* 0x000fe4000f000000 */
[----:B------:R-:W-:Y:S02]  /*43d0*/  UIMAD UR9, UR40, UR8, URZ ;  /* 0x00000008280972a4 */ /* 0x000fe4000f8e02ff */
[----:B------:R-:W-:Y:S03]  /*43e0*/  UISETP.GE.AND UP0, UPT, UR6, UR4, UPT ;  /* 0x000000040600728c */ /* 0x000fe6000bf06270 */
[----:B------:R-:W-:Y:S01]  /*43f0*/  UMOV UR4, UR11 ;  /* 0x0000000b00047c82 */ /* 0x000fe20008000000 */
[----:B------:R-:W-:Y:S02]  /*4400*/  UISETP.GE.OR UP0, UPT, UR5, UR9, UP0 ;  /* 0x000000090500728c */ /* 0x000fe40008706670 */
[----:B------:R-:W-:Y:S02]  /*4410*/  USHF.R.U32.HI UR4, URZ, UR15, UR4 ;  /* 0x0000000fff047299 */ /* 0x000fe40008011604 */
[----:B------:R-:W-:Y:S02]  /*4420*/  UIMAD.WIDE.U32 UR10, UR5, UR14, URZ ;  /* 0x0000000e050a72a5 */ /* 0x000fe4000f8e00ff */
[----:B------:R-:W-:Y:S04]  /*4430*/  USEL UR12, UR6, UR4, !UP4 ;  /* 0x00000004060c7287 */ /* 0x000fe8000e000000 */
[----:B------:R-:W-:Y:S01]  /*4440*/  UIADD3 UR9, UPT, UPT, -UR12, URZ, URZ ;  /* 0x000000ff0c097290 */ /* 0x000fe2000fffe1ff */
[----:B------:R-:W-:Y:S02]  /*4450*/  @!UP0 UMOV UR4, UR11 ;  /* 0x0000000b00048c82 */ /* 0x000fe40008000000 */
[----:B------:R-:W-:Y:S02]  /*4460*/  @!UP0 USHF.R.U32.HI UR4, URZ, UR15, UR4 ;  /* 0x0000000fff048299 */ /* 0x000fe40008011604 */
[----:B------:R-:W-:Y:S02]  /*4470*/  UIMAD UR9, UR40, UR9, UR6 ;  /* 0x00000009280972a4 */ /* 0x000fe4000f8e0206 */
[----:B------:R-:W-:Y:S04]  /*4480*/  @!UP0 USEL UR4, UR5, UR4, !UP4 ;  /* 0x0000000405048287 */ /* 0x000fe8000e000000 */
[----:B------:R-:W-:Y:S02]  /*4490*/  @!UP0 UIMAD UR9, UR8, UR9, UR4 ;  /* 0x00000009080982a4 */ /* 0x000fe4000f8e0204 */
[----:B------:R-:W-:Y:S02]  /*44a0*/  @!UP0 UIADD3 UR10, UPT, UPT, UR12, -UR4, URZ ;  /* 0x800000040c0a8290 */ /* 0x000fe4000fffe0ff */
[----:B------:R-:W-:Y:S02]  /*44b0*/  UIADD3 UR4, UPT, UPT, -UR5, URZ, URZ ;  /* 0x000000ff05047290 */ /* 0x000fe4000fffe1ff */
[----:B------:R-:W-:Y:S02]  /*44c0*/  UIADD3 UR8, UPT, UPT, -UR6, URZ, URZ ;  /* 0x000000ff06087290 */ /* 0x000fe4000fffe1ff */
[----:B------:R-:W-:Y:S02]  /*44d0*/  @!UP0 UIMAD UR6, UR10, UR40, UR5 ;  /* 0x000000280a0682a4 */ /* 0x000fe4000f8e0205 */
[----:B------:R-:W-:Y:S02]  /*44e0*/  UIMAD UR13, UR16, UR4, UR13 ;  /* 0x00000004100d72a4 */ /* 0x000fe4000f8e020d */
[----:B------:R-:W-:Y:S01]  /*44f0*/  UIMAD UR7, UR30, UR8, UR7 ;  /* 0x000000081e0772a4 */ /* 0x000fe2000f8e0207 */
[----:B------:R-:W-:Y:S02]  /*4500*/  @!UP0 UMOV UR5, UR9 ;  /* 0x0000000900058c82 */ /* 0x000fe40008000000 */
[----:B------:R-:W-:Y:S02]  /*4510*/  UIMAD UR13, UR5, UR16, UR13 ;  /* 0x00000010050d72a4 */ /* 0x000fe4000f8e020d */
[----:B------:R-:W-:Y:S11]  /*4520*/  UIMAD UR7, UR6, UR30, UR7 ;  /* 0x0000001e060772a4 */ /* 0x000ff6000f8e0207 */
[----:B------:R-:W-:Y:S01]  /*4530*/  @!UPT UIADD3 URZ, UPT, UPT, URZ, URZ, URZ ;  /* 0x000000fffffff290 */ /* 0x000fe2000fffe0ff */
.L_x_77:
[----:B------:R-:W3:Y:S01]  /*4540*/  @!UP2 LDCU.128 UR20, c[0x0][0xb10] ;  /* 0x00016200ff14a7ac */ /* 0x000ee20008000c00 */
[C---:B------:R-:W-:Y:S02]  /*4550*/  ISETP.NE.U32.AND P1, PT, R4.reuse, RZ, PT ;  /* 0x000000ff0400720c */ /* 0x040fe40003f25070 */
[----:B------:R-:W-:Y:S02]  /*4560*/  ISETP.NE.U32.AND P0, PT, R4, RZ, PT ;  /* 0x000000ff0400720c */ /* 0x000fe40003f05070 */
[C---:B------:R-:W-:Y:S02]  /*4570*/  ISETP.NE.AND.EX P1, PT, R5.reuse, RZ, PT, P1 ;  /* 0x000000ff0500720c */ /* 0x040fe40003f25310 */
[----:B------:R-:W-:Y:S01]  /*4580*/  ISETP.NE.AND.EX P0, PT, R5, RZ, PT, P0 ;  /* 0x000000ff0500720c */ /* 0x000fe20003f05300 */
[----:B------:R-:W4:Y:S01]  /*4590*/  @!UP2 LDCU UR5, c[0x0][0xb0c] ;  /* 0x00016180ff05a7ac */ /* 0x000f220008000800 */
[----:B------:R-:W-:Y:S01]  /*45a0*/  SHF.L.U32 R6, R15, 0x1f, RZ ;  /* 0x0000001f0f067819 */ /* 0x000fe200000006ff */
[----:B---3--:R-:W-:Y:S07]  /*45b0*/  UIMAD.WIDE.U32 UR8, UR13, UR20, URZ ;  /* 0x000000140d0872a5 */ /* 0x008fee000f8e00ff */
[----:B------:R-:W-:Y:S01]  /*45c0*/  @!UP2 UMOV UR4, UR9 ;  /* 0x000000090004ac82 */ /* 0x000fe20008000000 */
[----:B----4-:R-:W-:Y:S02]  /*45d0*/  @!UP2 UISETP.NE.AND UP0, UPT, UR5, 0x1, UPT ;  /* 0x000000010500a88c */ /* 0x010fe4000bf05270 */
[----:B------:R-:W-:Y:S02]  /*45e0*/  @!UP2 USHF.R.U32.HI UR4, URZ, UR21, UR4 ;  /* 0x00000015ff04a299 */ /* 0x000fe40008011604 */
[----:B------:R-:W-:Y:S02]  /*45f0*/  UIMAD.WIDE.U32 UR8, UR7, UR23, URZ ;  /* 0x00000017070872a5 */ /* 0x000fe4000f8e00ff */
[----:B------:R-:W-:Y:S02]  /*4600*/  @!UP2 USEL UR10, UR13, UR4, !UP0 ;  /* 0x000000040d0aa287 */ /* 0x000fe4000c000000 */
[----:B------:R-:W-:Y:S03]  /*4610*/  @!UP2 UISETP.NE.AND UP0, UPT, UR22, 0x1, UPT ;  /* 0x000000011600a88c */ /* 0x000fe6000bf05270 */
[----:B------:R-:W-:Y:S02]  /*4620*/  @!UP2 UMOV UR6, UR9 ;  /* 0x000000090006ac82 */ /* 0x000fe40008000000 */
[----:B------:R-:W3:Y:S02]  /*4630*/  @!UP2 LDCU UR4, c[0x0][0xb20] ;  /* 0x00016400ff04a7ac */ /* 0x000ee40008000800 */
[----:B---3--:R-:W-:Y:S04]  /*4640*/  @!UP2 USHF.R.U32.HI UR6, URZ, UR4, UR6 ;  /* 0x00000004ff06a299 */ /* 0x008fe80008011606 */
[----:B------:R-:W-:Y:S04]  /*4650*/  @!UP2 USEL UR6, UR7, UR6, !UP0 ;  /* 0x000000060706a287 */ /* 0x000fe8000c000000 */
[----:B------:R-:W-:Y:S02]  /*4660*/  @!UP2 UIADD3 UR4, UPT, UPT, -UR10, UR6, URZ ;  /* 0x000000060a04a290 */ /* 0x000fe4000fffe1ff */
[----:B------:R-:W-:Y:S02]  /*4670*/  @!UP2 UIADD3 UR6, UPT, UPT, UR10, -UR6, URZ ;  /* 0x800000060a06a290 */ /* 0x000fe4000fffe0ff */
[----:B------:R-:W-:Y:S02]  /*4680*/  @!UP2 UIMAD UR13, UR4, UR5, UR13 ;  /* 0x00000005040da2a4 */ /* 0x000fe4000f8e020d */
[----:B------:R-:W-:Y:S01]  /*4690*/  @!UP2 UIMAD UR7, UR6, UR22, UR7 ;  /* 0x000000160607a2a4 */ /* 0x000fe2000f8e0207 */
[----:B------:R-:W-:Y:S11]  /*46a0*/  BRA.U UP3, `(.L_x_78) ;  /* 0x0000000103107547 */ /* 0x000ff6000b800000 */
[----:B------:R-:W-:Y:S04]  /*46b0*/  MOV R7, UR34 ;  /* 0x0000002200077c02 */ /* 0x000fe80008000f00 */
[----:B------:R-:W-:Y:S04]  /*46c0*/  SHF.L.U32 R7, R7, 0x1f, RZ ;  /* 0x0000001f07077819 */ /* 0x000fe800000006ff */
[----:B------:R-:W3:Y:S02]  /*46d0*/  SYNCS.PHASECHK.TRANS64.TRYWAIT P2, [UR17+0x68], R7 ;  /* 0x00006807ff0075a7 */ /* 0x000ee40008041111 */
[----:B---3--:R-:W-:Y:S05]  /*46e0*/  @!P2 BRA `(.L_x_79) ;  /* 0x00000028006ca947 */ /* 0x008fea0003800000 */
.L_x_78:
[----:B------:R-:W-:Y:S05]  /*46f0*/  @!P1 BRA `(.L_x_80) ;  /* 0x0000000000309947 */ /* 0x000fea0003800000 */
[----:B------:R-:W-:Y:S01]  /*4700*/  ISETP.NE.U32.AND P1, PT, R2, RZ, PT ;  /* 0x000000ff0200720c */ /* 0x000fe20003f25070 */
[----:B------:R-:W3:Y:S01]  /*4710*/  LDCU.64 UR4, c[0x0][0x358] ;  /* 0x00006b00ff0477ac */ /* 0x000ee20008000a00 */
[----:B------:R-:W-:Y:S02]  /*4720*/  IMAD.MOV.U32 R80, RZ, RZ, 0x1 ;  /* 0x00000001ff507424 */ /* 0x000fe400078e00ff */
[----:B------:R-:W-:Y:S11]  /*4730*/  ISETP.NE.AND.EX P1, PT, R3, RZ, PT, P1 ;  /* 0x000000ff0300720c */ /* 0x000ff60003f25310 */
[----:B------:R-:W-:Y:S02]  /*4740*/  @!UPT UIADD3 URZ, UPT, UPT, URZ, URZ, URZ ;  /* 0x000000fffffff290 */ /* 0x000fe4000fffe0ff */
[----:B------:R-:W4:Y:S01]  /*4750*/  @P1 LDC.64 R8, c[0x0][0x888] ;  /* 0x00022200ff081b82 */ /* 0x000f220000000a00 */
[----:B-1----:R-:W-:Y:S04]  /*4760*/  @P1 IMAD R0, R4, UR36, RZ ;  /* 0x0000002404001c24 */ /* 0x002fe8000f8e02ff */
[----:B----4-:R-:W-:Y:S04]  /*4770*/  @P1 IMAD.WIDE R8, R0, 0x4, R8 ;  /* 0x0000000400081825 */ /* 0x010fe800078e0208 */
[----:B------:R-:W-:Y:S01]  /*4780*/  HFMA2 R0, -RZ, RZ, 0, 5.9604644775390625e-08 ;  /* 0x00000001ff007431 */ /* 0x000fe200000001ff */
[----:B---3-5:R3:W5:Y:S04]  /*4790*/  @P1 LDG.E R39, desc[UR4][R8.64] ;  /* 0x0000000408271981 */ /* 0x028768000c1e1900 */
[----:B------:R-:W-:Y:S01]  /*47a0*/  @!P1 PRMT R80, R0, 0x7610, R80 ;  /* 0x0000761000509816 */ /* 0x000fe20000000050 */
[----:B---3--:R-:W4:Y:S06]  /*47b0*/  @!P1 LDC R39, c[0x0][0x880] ;  /* 0x00022000ff279b82 */ /* 0x008f2c0000000800 */
.L_x_80:
[----:B----45:R-:W-:Y:S01]  /*47c0*/  @!P0 ISETP.EQ.AND P1, PT, R39, RZ, PT ;  /* 0x000000ff2700820c */ /* 0x030fe20003f22270 */
[----:B------:R-:W-:Y:S01]  /*47d0*/  @!UPT UIADD3 URZ, UPT, UPT, URZ, URZ, URZ ;  /* 0x000000fffffff290 */ /* 0x000fe2000fffe0ff */
[----:B------:R-:W-:Y:S11]  /*47e0*/  @!P0 BRA `(.L_x_81) ;  /* 0x0000000000188947 */ /* 0x000ff60003800000 */
[----:B------:R-:W-:Y:S02]  /*47f0*/  LOP3.LUT P0, RZ, R80, 0xff, RZ, 0xc0, !PT ;  /* 0x000000ff50ff7812 */ /* 0x000fe4000780c0ff */
[----:B------:R-:W-:Y:S04]  /*4800*/  ISETP.NE.U32.AND P1, PT, R2, RZ, PT ;  /* 0x000000ff0200720c */ /* 0x000fe80003f25070 */
[----:B------:R-:W-:Y:S04]  /*4810*/  ISETP.NE.AND.EX P1, PT, R3, RZ, PT, P1 ;  /* 0x000000ff0300720c */ /* 0x000fe80003f25310 */
[----:B------:R-:W-:Y:S03]  /*4820*/  PLOP3.LUT P1, PT, P1, PT, PT, 0x8, 0x80 ;  /* 0x000000000080781c */ /* 0x000fe60000f2e170 */
[----:B------:R-:W-:Y:S11]  /*4830*/  @P0 ISETP.EQ.AND P1, PT, R39, RZ, PT ;  /* 0x000000ff2700020c */ /* 0x000ff60003f22270 */
[----:B------:R-:W-:Y:S02]  /*4840*/  @!UPT UIADD3 URZ, UPT, UPT, URZ, URZ, URZ ;  /* 0x000000fffffff290 */ /* 0x000fe4000fffe0ff */
.L_x_81:
[----:B------:R-:W3:Y:S01]  /*4850*/  SYNCS.PHASECHK.TRANS64.TRYWAIT P0, [UR17+0x58], R6 ;  /* 0x00005806ff0075a7 */ /* 0x000ee20008001111 */
[----:B------:R-:W-:Y:S02]  /*4860*/  ELECT P2, URZ, PT ;  /* 0x0000000000ff782f */ /* 0x000fe40003840000 */
[----:B------:R-:W-:Y:S01]  /*4870*/  IADD3 R14, PT, PT, R14, 0x1, RZ ;  /* 0x000000010e0e7810 */ /* 0x000fe20007ffe0ff */
[----:B---3--:R-:W-:Y:S10]  /*4880*/  @!P0 BRA `(.L_x_82) ;  /* 0x00000028001c8947 */ /* 0x008ff40003800000 */
.L_x_135:
[----:B------:R-:W-:Y:S01]  /*4890*/  PLOP3.LUT P1, PT, P1, P2, PT, 0xf2, 0x2f ;  /* 0x00000000002f781c */ /* 0x000fe20000f25e72 */
[----:B------:R-:W-:Y:S01]  /*48a0*/  UMOV UR18, 0x0 ;  /* 0x0000000000127882 */ /* 0x000fe20000000000 */
[----:B------:R-:W-:Y:S01]  /*48b0*/  UMOV UR19, 0x10000000 ;  /* 0x1000000000137882 */ /* 0x000fe20000000000 */
[----:B------:R-:W-:Y:S01]  /*48c0*/  UMOV UR12, UR36 ;  /* 0x00000024000c7c82 */ /* 0x000fe20008000000 */
[----:B------:R-:W-:Y:S01]  /*48d0*/  LOP3.LUT R15, R15, 0x1, RZ, 0x3c, !PT ;  /* 0x000000010f0f7812 */ /* 0x000fe200078e3cff */
[----:B------:R-:W-:Y:S01]  /*48e0*/  UPLOP3.LUT UP3, UPT, UPT, UPT, UPT, 0x80, 0x8 ;  /* 0x000000000008789c */ /* 0x000fe20003f6f070 */
[----:B------:R-:W-:Y:S07]  /*48f0*/  UMOV UR36, UR24 ;  /* 0x0000001800247c82 */ /* 0x000fee0008000000 */
[----:B-1----:R-:W-:Y:S01]  /*4900*/  @!P1 IADD3 R6, P0, PT, R16, 0x580, RZ ;  /* 0x0000058010069810 */ /* 0x002fe20007f1e0ff */
[----:B------:R-:W-:Y:S03]  /*4910*/  VOTEU.ALL UP0, P1 ;  /* 0x0000000000ff7886 */ /* 0x000fe60000800000 */
[----:B------:R-:W-:Y:S01]  /*4920*/  @!P1 R2UR UR5, R6 ;  /* 0x00000000060592ca */ /* 0x000fe200000e0000 */
[----:B------:R-:W-:Y:S01]  /*4930*/  @!P1 IMAD.X R0, RZ, RZ, R17, P0 ;  /* 0x000000ffff009224 */ /* 0x000fe200000e0611 */
[----:B------:R-:W-:Y:S01]  /*4940*/  @!UP0 USHF.L.U32 UR10, UR45, 0x6, URZ ;  /* 0x000000062d0a8899 */ /* 0x000fe200080006ff */
[----:B------:R-:W-:Y:S01]  /*4950*/  ISETP.NE.AND P0, PT, R14, 0x2, PT ;  /* 0x000000020e00780c */ /* 0x000fe20003f05270 */
[----:B------:R-:W-:Y:S02]  /*4960*/  @!UP0 USHF.L.U32 UR11, UR46, 0x6, URZ ;  /* 0x000000062e0b8899 */ /* 0x000fe400080006ff */
[----:B------:R-:W-:Y:S01]  /*4970*/  @!P1 R2UR UR4, R0 ;  /* 0x00000000000492ca */ /* 0x000fe200000e0000 */
[----:B------:R-:W-:Y:S01]  /*4980*/  @!UP0 UIADD3 UR8, UPT, UPT, UR17, 0x200, URZ ;  /* 0x0000020011088890 */ /* 0x000fe2000fffe0ff */
[----:B------:R-:W-:Y:S01]  /*4990*/  SEL R0, RZ, 0x1, P0 ;  /* 0x00000001ff007807 */ /* 0x000fe20000000000 */
[----:B------:R-:W-:Y:S01]  /*49a0*/  @!UP0 UIADD3 UR9, UPT, UPT, UR17, 0x50, URZ ;  /* 0x0000005011098890 */ /* 0x000fe2000fffe0ff */
[----:B------:R-:W-:Y:S01]  /*49b0*/  SEL R14, R14, RZ, P0 ;  /* 0x000000ff0e0e7207 */ /* 0x000fe20000000000 */
[----:B------:R-:W-:Y:S01]  /*49c0*/  VOTEU.ALL UP0, P1 ;  /* 0x0000000000ff7886 */ /* 0x000fe20000800000 */
[----:B------:R-:W-:Y:S01]  /*49d0*/  LOP3.LUT R13, R13, R0, RZ, 0x3c, !PT ;  /* 0x000000000d0d7212 */ /* 0x000fe200078e3cff */
[----:B------:R-:W-:Y:S01]  /*49e0*/  IMAD.U32 R6, RZ, RZ, UR5 ;  /* 0x00000005ff067e24 */ /* 0x000fe2000f8e00ff */
[----:B------:R-:W-:Y:S02]  /*49f0*/  UIADD3 UR45, UPT, UPT, UR7, UR60, URZ ;  /* 0x0000003c072d7290 */ /* 0x000fe4000fffe0ff */
[----:B------:R-:W-:Y:S03]  /*4a00*/  UIADD3 UR46, UPT, UPT, UR13, UR57, URZ ;  /* 0x000000390d2e7290 */ /* 0x000fe6000fffe0ff */
[----:B------:R-:W-:Y:S01]  /*4a10*/  IMAD.U32 R7, RZ, RZ, UR4 ;  /* 0x00000004ff077e24 */ /* 0x000fe2000f8e00ff */
[----:B------:R-:W-:Y:S04]  /*4a20*/  @!P1 R2UR UR4, R6 ;  /* 0x00000000060492ca */ /* 0x000fe800000e0000 */
[----:B------:R-:W-:Y:S11]  /*4a30*/  @!P1 R2UR UR5, R7 ;  /* 0x00000000070592ca */ /* 0x000ff600000e0000 */
[----:B------:R-:W-:Y:S02]  /*4a40*/  @!UPT UIADD3 URZ, UPT, UPT, URZ, URZ, URZ ;  /* 0x000000fffffff290 */ /* 0x000fe4000fffe0ff */
[----:B------:R3:W-:Y:S01]  /*4a50*/  @!UP0 UTMALDG.3D [UR8], [UR4], desc[UR18] ;  /* 0x00001208040085b4 */ /* 0x0007e20008011000 */
[----:B------:R3:W-:Y:S01]  /*4a60*/  @!P1 SYNCS.ARRIVE.TRANS64.RED.A0TR RZ, [UR17+0x50], R12 ;  /* 0x0000500cffff99a7 */ /* 0x0007e20008300411 */
[----:B------:R-:W-:Y:S01]  /*4a70*/  SYNCS.ARRIVE.TRANS64.RED.A1T0 RZ, [UR48], RZ ;  /* 0x000000ffffff79a7 */ /* 0x000fe20008100430 */
[----:B------:R-:W-:Y:S05]  /*4a80*/  BRA.U UP1, `(.L_x_83) ;  /* 0xfffffff5018c7547 */ /* 0x000fea000b83ffff */
[----:B------:R-:W-:Y:S07]  /*4a90*/  MOV R0, UR17 ;  /* 0x0000001100007c02 */ /* 0x000fee0008000f00 */
.L_x_84:
[----:B-1----:R-:W-:-:S04]  /*4aa0*/  SHF.L.U32 R2, R15, 0x1f, RZ ;  /* 0x0000001f0f027819 */ /* 0x002fc800000006ff */
[----:B------:R1:W4:Y:S03]  /*4ab0*/  SYNCS.PHASECHK.TRANS64.TRYWAIT P0, [R0+URZ+0x58], R2 ;  /* 0x00005802000075a7 */ /* 0x00032600080011ff */
[----:B----4-:R-:W-:Y:S05]  /*4ac0*/  @!P0 NANOSLEEP.SYNCS 0x989680 ;  /* 0x009896800000895d */ /* 0x010fea0003900000 */
[----:B------:R-:W4:Y:S02]  /*4ad0*/  @!P0 SYNCS.PHASECHK.TRANS64 P0, [R0+URZ+0x58], R2 ;  /* 0x00005802000085a7 */ /* 0x000f2400080010ff */
[----:B--234-:R-:W-:Y:S05]  /*4ae0*/  @P0 EXIT ;  /* 0x000000000000094d */ /* 0x01cfea0003800000 */
[----:B------:R-:W-:Y:S05]  /*4af0*/  BRA `(.L_x_84) ;  /* 0xfffffffc00e87947 */ /* 0x000fea000383ffff */
.L_x_75:
[----:B------:R-:W-:-:S06]  /*4b00*/  UISETP.GE.AND UP0, UPT, UR22, 0x4, UPT ;  /* 0x000000041600788c */ /* 0x000fcc000bf06270 */
[----:B------:R-:W-:-:S13]  /*4b10*/  PLOP3.LUT P0, PT, PT, PT, UP0, 0x80, 0x8 ;  /* 0x000000000008781c */ /* 0x000fda0003f0f008 */
[----:B-1----:R-:W-:Y:S05]  /*4b20*/  @!P0 EXIT ;  /* 0x000000000000894d */ /* 0x002fea0003800000 */
[----:B------:R-:W-:Y:S01]  /*4b30*/  BAR.SYNC.DEFER_BLOCKING 0x6, 0xa0 ;  /* 0x0182800000007b1d */ /* 0x000fe20000010000 */
[C---:B------:R-:W-:Y:S01]  /*4b40*/  IMAD.SHL.U32 R7, R69.reuse, 0x40, RZ ;  /* 0x0000004045077824 */ /* 0x040fe200078e00ff */
[----:B------:R-:W-:Y:S01]  /*4b50*/  CS2R R84, SRZ ;  /* 0x0000000000547805 */ /* 0x000fe2000001ff00 */
[C---:B------:R-:W-:Y:S01]  /*4b60*/  IMAD.SHL.U32 R4, R69.reuse, 0x20, RZ ;  /* 0x0000002045047824 */ /* 0x040fe200078e00ff */
[----:B------:R-:W-:Y:S01]  /*4b70*/  CS2R R82, SRZ ;  /* 0x0000000000527805 */ /* 0x000fe2000001ff00 */
[----:B------:R-:W-:Y:S01]  /*4b80*/  IMAD.SHL.U32 R5, R69, 0x8, RZ ;  /* 0x0000000845057824 */ /* 0x000fe200078e00ff */
[----:B------:R-:W-:Y:S01]  /*4b90*/  UMOV UR44, 0x400 ;  /* 0x00000400002c7882 */ /* 0x000fe20000000000 */
[----:B------:R-:W-:Y:S01]  /*4ba0*/  LOP3.LUT R6, R7, 0x180, RZ, 0xc0, !PT ;  /* 0x0000018007067812 */ /* 0x000fe200078ec0ff */
[----:B------:R-:W-:Y:S01]  /*4bb0*/  ULEA UR44, UR48, UR44, 0x18 ;  /* 0x0000002c302c7291 */ /* 0x000fe2000f8ec0ff */
[----:B------:R-:W-:Y:S01]  /*4bc0*/  LOP3.LUT R4, R4, 0xc00, RZ, 0xc0, !PT ;  /* 0x00000c0004047812 */ /* 0x000fe200078ec0ff */
[----:B------:R-:W1:Y:S01]  /*4bd0*/  LDC.64 R74, c[0x0][0x888] ;  /* 0x00022200ff4a7b82 */ /* 0x000e620000000a00 */
[----:B------:R-:W-:Y:S01]  /*4be0*/  LOP3.LUT R5, R6, 0x30, R5, 0xf8, !PT ;  /* 0x0000003006057812 */ /* 0x000fe200078ef805 */
[C---:B------:R-:W-:Y:S01]  /*4bf0*/  IMAD.SHL.U32 R6, R69.reuse, 0x2, RZ ;  /* 0x0000000245067824 */ /* 0x040fe200078e00ff */
[--C-:B------:R-:W-:Y:S01]  /*4c00*/  LOP3.LUT R4, R4, 0x40, R7.reuse, 0xf8, !PT ;  /* 0x0000004004047812 */ /* 0x100fe200078ef807 */
[C---:B------:R-:W-:Y:S01]  /*4c10*/  IMAD.U32 R37, R69.reuse, 0x10000, RZ ;  /* 0x0001000045257824 */ /* 0x040fe200078e00ff */
[----:B------:R-:W-:Y:S01]  /*4c20*/  UIADD3 UR4, UPT, UPT, UR44, 0x1200, URZ ;  /* 0x000012002c047890 */ /* 0x000fe2000fffe0ff */
[----:B------:R-:W-:Y:S01]  /*4c30*/  IMAD.SHL.U32 R78, R69, 0x10, RZ ;  /* 0x00000010454e7824 */ /* 0x000fe200078e00ff */
[----:B------:R-:W-:Y:S01]  /*4c40*/  LOP3.LUT R5, R5, 0x20, R6, 0x78, !PT ;  /* 0x0000002005057812 */ /* 0x000fe200078e7806 */
[----:B------:R-:W2:Y:S01]  /*4c50*/  LDC.64 R76, c[0x0][0x890] ;  /* 0x00022400ff4c7b82 */ /* 0x000ea20000000a00 */
[----:B------:R-:W-:Y:S01]  /*4c60*/  LOP3.LUT R4, R4, 0x200, R7, 0xf8, !PT ;  /* 0x0000020004047812 */ /* 0x000fe200078ef807 */
[----:B------:R-:W-:Y:S01]  /*4c70*/  IMAD.MOV.U32 R36, RZ, RZ, RZ ;  /* 0x000000ffff247224 */ /* 0x000fe200078e00ff */
[----:B------:R-:W-:Y:S01]  /*4c80*/  LOP3.LUT R37, R37, 0x600000, RZ, 0xc0, !PT ;  /* 0x0060000025257812 */ /* 0x000fe200078ec0ff */
[----:B------:R-:W-:Y:S01]  /*4c90*/  IMAD.U32 R86, RZ, RZ, UR4 ;  /* 0x00000004ff567e24 */ /* 0x000fe2000f8e00ff */
[----:B------:R-:W-:Y:S01]  /*4ca0*/  LOP3.LUT R79, R4, R5, RZ, 0xfc, !PT ;  /* 0x00000005044f7212 */ /* 0x000fe200078efcff */
[----:B------:R-:W3:Y:S01]  /*4cb0*/  LDS R0, [UR44+0x120] ;  /* 0x0001202cff007984 */ /* 0x000ee20008000800 */
[----:B------:R-:W-:Y:S01]  /*4cc0*/  LOP3.LUT R78, R78, 0x20, RZ, 0xc0, !PT ;  /* 0x000000204e4e7812 */ /* 0x000fe200078ec0ff */
[----:B------:R-:W4:Y:S01]  /*4cd0*/  LDC.64 R72, c[0x0][0x8b0] ;  /* 0x00022c00ff487b82 */ /* 0x000f220000000a00 */
[----:B------:R-:W1:Y:S01]  /*4ce0*/  LDCU UR50, c[0x0][0x370] ;  /* 0x00006e00ff3277ac */ /* 0x000e620008000800 */
[----:B------:R-:W-:Y:S01]  /*4cf0*/  VIADD R4, R79, UR44 ;  /* 0x0000002c4f047c36 */ /* 0x000fe20008000000 */
[----:B------:R-:W1:Y:S04]  /*4d00*/  LDCU.64 UR62, c[0x0][0x348] ;  /* 0x00006900ff3e77ac */ /* 0x000e680008000a00 */
[----:B------:R-:W-:Y:S01]  /*4d10*/  IADD3 R78, PT, PT, -R78, 0x200, R4 ;  /* 0x000002004e4e7810 */ /* 0x000fe20007ffe104 */
[----:B------:R-:W1:Y:S01]  /*4d20*/  LDC.64 R70, c[0x0][0x8a8] ;  /* 0x00022a00ff467b82 */ /* 0x000e620000000a00 */
[----:B------:R-:W1:Y:S01]  /*4d30*/  LDCU UR41, c[0x0][0xb0c] ;  /* 0x00016180ff2977ac */ /* 0x000e620008000800 */
[----:B------:R-:W1:Y:S01]  /*4d40*/  LDCU UR39, c[0x0][0xb30] ;  /* 0x00016600ff2777ac */ /* 0x000e620008000800 */
[----:B------:R-:W1:Y:S01]  /*4d50*/  LDCU.64 UR58, c[0x0][0x888] ;  /* 0x00011100ff3a77ac */ /* 0x000e620008000a00 */
[----:B------:R-:W1:Y:S01]  /*4d60*/  LDCU.64 UR42, c[0x0][0xb28] ;  /* 0x00016500ff2a77ac */ /* 0x000e620008000a00 */
[----:B------:R-:W1:Y:S01]  /*4d70*/  LDCU.128 UR52, c[0x0][0xb10] ;  /* 0x00016200ff3477ac */ /* 0x000e620008000c00 */
[----:B------:R-:W1:Y:S01]  /*4d80*/  LDCU UR49, c[0x0][0x374] ;  /* 0x00006e80ff3177ac */ /* 0x000e620008000800 */
[----:B------:R-:W-:Y:S01]  /*4d90*/  UIADD3 UR56, UPT, UPT, UR44, 0x200, URZ ;  /* 0x000002002c387890 */ /* 0x000fe2000fffe0ff */
[----:B---3--:R-:W-:-:S11]  /*4da0*/  IMAD.IADD R37, R0, 0x1, R37 ;  /* 0x0000000100257824 */ /* 0x008fd600078e0225 */
.L_x_102:
[----:B------:R-:W-:Y:S02]  /*4db0*/  LEA R3, R82, UR44, 0x3 ;  /* 0x0000002c52037c11 */ /* 0x000fe4000f8e18ff */
[----:B------:R-:W-:Y:S02]  /*4dc0*/  SHF.L.U32 R0, R84, 0x1f, RZ ;  /* 0x0000001f54007819 */ /* 0x000fe400000006ff */
[----:B-1----:R-:W-:Y:S02]  /*4dd0*/  LEA R4, R82, UR44, 0x4 ;  /* 0x0000002c52047c11 */ /* 0x002fe4000f8e20ff */
[----:B------:R-:W3:Y:S02]  /*4de0*/  SYNCS.PHASECHK.TRANS64.TRYWAIT P0, [R3+URZ+0x70], R0 ;  /* 0x00007000030075a7 */ /* 0x000ee400080011ff */
[----:B--23--:R-:W-:Y:S05]  /*4df0*/  @!P0 BRA `(.L_x_85) ;  /* 0x0000002000d88947 */ /* 0x00cfea0003800000 */
.L_x_136:
[----:B------:R-:W1:Y:S01]  /*4e00*/  LDS.128 R4, [R4+0x100] ;  /* 0x0001000004047984 */ /* 0x000e620000000c00 */
[----:B------:R-:W-:Y:S01]  /*4e10*/  UISETP.GE.AND UP0, UPT, UR40, 0x1, UPT ;  /* 0x000000012800788c */ /* 0x000fe2000bf06270 */
[----:B------:R-:W-:Y:S01]  /*4e20*/  @!PT LDS RZ, [RZ] ;  /* 0x00000000fffff984 */ /* 0x000fe20000000800 */
[----:B------:R-:W-:Y:S01]  /*4e30*/  @!PT LDS RZ, [RZ] ;  /* 0x00000000fffff984 */ /* 0x000fe20000000800 */
[----:B------:R-:W-:Y:S01]  /*4e40*/  @!PT LDS RZ, [RZ] ;  /* 0x00000000fffff984 */ /* 0x000fe20000000800 */
[----:B------:R-:W-:Y:S01]  /*4e50*/  @!PT LDS RZ, [RZ] ;  /* 0x00000000fffff984 */ /* 0x000fe20000000800 */
[----:B------:R2:W-:Y:S06]  /*4e60*/  MEMBAR.ALL.CTA ;  /* 0x0000000000007992 */ /* 0x0005ec0000008000 */
[----:B--2---:R-:W2:Y:S01]  /*4e70*/  FENCE.VIEW.ASYNC.S ;  /* 0x00000000000073c6 */ /* 0x004ea20000000000 */
[----:B-1----:R-:W-:Y:S11]  /*4e80*/  LOP3.LUT P0, RZ, R6, 0x1, RZ, 0xc0, !PT ;  /* 0x0000000106ff7812 */ /* 0x002ff6000780c0ff */
[----:B------:R-:W-:Y:S02]  /*4e90*/  @!UPT UIADD3 URZ, UPT, UPT, URZ, URZ, URZ ;  /* 0x000000fffffff290 */ /* 0x000fe4000fffe0ff */
[----:B--2---:R-:W-:Y:S01]  /*4ea0*/  VOTEU.ANY UP1, P0 ;  /* 0x0000000000ff7886 */ /* 0x004fe20000020100 */
[----:B------:R-:W-:Y:S01]  /*4eb0*/  PLOP3.LUT P0, PT, PT, PT, UP1, 0x80, 0x8 ;  /* 0x000000000008781c */ /* 0x000fe20003f0f018 */
[----:B------:R-:W-:Y:S11]  /*4ec0*/  UP2UR UR47, UPR, URZ, 0x2 ;  /* 0x00000002ff2f7883 */ /* 0x000ff60008000000 */
[----:B------:R-:W-:Y:S01]  /*4ed0*/  @!UPT UIADD3 URZ, UPT, UPT, URZ, URZ, URZ ;  /* 0x000000fffffff290 */ /* 0x000fe2000fffe0ff */
        /* <DEDUP_REMOVED lines=13> */
[----:B------:R-:W2:Y:S01]  /*4fb0*/  LDCU UR12, c[0x0][0xb20] ;  /* 0x00016400ff0c77ac */ /* 0x000ea20008000800 */
[----:B------:R-:W-:Y:S02]  /*4fc0*/  UIMAD.WIDE.U32 UR4, UR49, UR55, URZ ;  /* 0x00000037310472a5 */ /* 0x000fe4000f8e00ff */
[----:B------:R-:W-:Y:S02]  /*4fd0*/  UIMAD.WIDE.U32 UR6, UR50, UR52, URZ ;  /* 0x00000034320672a5 */ /* 0x000fe4000f8e00ff */
[----:B------:R-:W-:Y:S02]  /*4fe0*/  UISETP.NE.AND UP0, UPT, UR54, 0x1, UPT ;  /* 0x000000013600788c */ /* 0x000fe4000bf05270 */
[----:B------:R-:W-:Y:S02]  /*4ff0*/  UIMAD.WIDE.U32 UR8, UR37, UR55, URZ ;  /* 0x00000037250872a5 */ /* 0x000fe4000f8e00ff */
[----:B------:R-:W-:Y:S02]  /*5000*/  UIMAD.WIDE.U32 UR10, UR38, UR52, URZ ;  /* 0x00000034260a72a5 */ /* 0x000fe4000f8e00ff */
[----:B------:R-:W-:Y:S02]  /*5010*/  UISETP.NE.AND UP1, UPT, UR41, 0x1, UPT ;  /* 0x000000012900788c */ /* 0x000fe4000bf25270 */
[----:B------:R-:W-:Y:S01]  /*5020*/  UISETP.NE.AND UP2, UPT, UR40, 0x1, UPT ;  /* 0x000000012800788c */ /* 0x000fe2000bf45270 */
[----:B------:R-:W-:Y:S02]  /*5030*/  UMOV UR4, UR5 ;  /* 0x0000000500047c82 */ /* 0x000fe40008000000 */
[----:B--2---:R-:W-:Y:S03]  /*5040*/  USHF.R.U32.HI UR5, URZ, UR12, UR4 ;  /* 0x0000000cff057299 */ /* 0x004fe60008011604 */
[----:B------:R-:W-:Y:S02]  /*5050*/  UMOV UR4, UR7 ;  /* 0x0000000700047c82 */ /* 0x000fe40008000000 */
[----:B------:R-:W-:Y:S02]  /*5060*/  USHF.R.U32.HI UR7, URZ, UR53, UR4 ;  /* 0x00000035ff077299 */ /* 0x000fe40008011604 */
[----:B------:R-:W-:Y:S02]  /*5070*/  USEL UR4, UR49, UR5, !UP0 ;  /* 0x0000000531047287 */ /* 0x000fe4000c000000 */
[----:B------:R-:W-:Y:S01]  /*5080*/  USEL UR7, UR50, UR7, !UP1 ;  /* 0x0000000732077287 */ /* 0x000fe2000c800000 */
[----:B------:R-:W-:Y:S01]  /*5090*/  UMOV UR5, UR9 ;  /* 0x0000000900057c82 */ /* 0x000fe20008000000 */
[----:B------:R-:W-:Y:S02]  /*50a0*/  UIMAD.WIDE.U32 UR8, UR4, UR42, URZ ;  /* 0x0000002a040872a5 */ /* 0x000fe4000f8e00ff */
[----:B------:R-:W-:Y:S03]  /*50b0*/  USHF.R.U32.HI UR6, URZ, UR12, UR5 ;  /* 0x0000000cff067299 */ /* 0x000fe60008011605 */
[----:B------:R-:W-:Y:S01]  /*50c0*/  UMOV UR5, UR11 ;  /* 0x0000000b00057c82 */ /* 0x000fe20008000000 */
[----:B------:R-:W-:Y:S02]  /*50d0*/  UIMAD.WIDE.U32 UR10, UR7, UR42, URZ ;  /* 0x0000002a070a72a5 */ /* 0x000fe4000f8e00ff */
[----:B------:R-:W-:Y:S02]  /*50e0*/  USHF.R.U32.HI UR12, URZ, UR53, UR5 ;  /* 0x00000035ff0c7299 */ /* 0x000fe40008011605 */
[----:B------:R-:W-:Y:S01]  /*50f0*/  USEL UR6, UR37, UR6, !UP0 ;  /* 0x0000000625067287 */ /* 0x000fe2000c000000 */
[----:B------:R-:W-:Y:S02]  /*5100*/  UMOV UR5, UR9 ;  /* 0x0000000900057c82 */ /* 0x000fe40008000000 */
[----:B------:R-:W-:Y:S01]  /*5110*/  UMOV UR10, UR11 ;  /* 0x0000000b000a7c82 */ /* 0x000fe20008000000 */
[----:B------:R-:W-:Y:S02]  /*5120*/  @UP2 USHF.R.U32.HI UR4, URZ, UR43, UR5 ;  /* 0x0000002bff042299 */ /* 0x000fe40008011605 */
[----:B------:R-:W-:Y:S02]  /*5130*/  @UP2 USHF.R.U32.HI UR7, URZ, UR43, UR10 ;  /* 0x0000002bff072299 */ /* 0x000fe4000801160a */
[----:B------:R-:W-:Y:S02]  /*5140*/  UIMAD UR4, UR40, UR4, URZ ;  /* 0x00000004280472a4 */ /* 0x000fe4000f8e02ff */
[----:B------:R-:W-:Y:S02]  /*5150*/  UIMAD.WIDE.U32 UR10, UR6, UR42, URZ ;  /* 0x0000002a060a72a5 */ /* 0x000fe4000f8e00ff */
[----:B------:R-:W-:Y:S02]  /*5160*/  USEL UR5, UR38, UR12, !UP1 ;  /* 0x0000000c26057287 */ /* 0x000fe4000c800000 */
[----:B------:R-:W-:Y:S02]  /*5170*/  UIMAD UR8, UR40, UR7, URZ ;  /* 0x00000007280872a4 */ /* 0x000fe4000f8e02ff */
[----:B------:R-:W-:Y:S03]  /*5180*/  UISETP.GE.AND UP0, UPT, UR6, UR4, UPT ;  /* 0x000000040600728c */ /* 0x000fe6000bf06270 */
[----:B------:R-:W-:Y:S01]  /*5190*/  UMOV UR4, UR11 ;  /* 0x0000000b00047c82 */ /* 0x000fe20008000000 */
[----:B------:R-:W-:Y:S02]  /*51a0*/  UISETP.GE.OR UP0, UPT, UR5, UR8, UP0 ;  /* 0x000000080500728c */ /* 0x000fe40008706670 */
[----:B------:R-:W-:Y:S02]  /*51b0*/  USHF.R.U32.HI UR4, URZ, UR43, UR4 ;  /* 0x0000002bff047299 */ /* 0x000fe40008011604 */
[----:B------:R-:W-:Y:S02]  /*51c0*/  UIMAD.WIDE.U32 UR8, UR5, UR42, URZ ;  /* 0x0000002a050872a5 */ /* 0x000fe4000f8e00ff */
[----:B------:R-:W-:Y:S02]  /*51d0*/  USEL UR11, UR6, UR4, !UP2 ;  /* 0x00000004060b7287 */ /* 0x000fe4000d000000 */
[----:B------:R-:W-:Y:S02]  /*51e0*/  UIADD3 UR8, UPT, UPT, -UR5, URZ, URZ ;  /* 0x000000ff05087290 */ /* 0x000fe4000fffe1ff */
[----:B------:R-:W-:Y:S01]  /*51f0*/  UIADD3 UR10, UPT, UPT, -UR11, URZ, URZ ;  /* 0x000000ff0b0a7290 */ /* 0x000fe2000fffe1ff */
[----:B------:R-:W-:Y:S01]  /*5200*/  @!UP0 UMOV UR4, UR9 ;  /* 0x0000000900048c82 */ /* 0x000fe20008000000 */
[----:B------:R-:W-:Y:S02]  /*5210*/  UIADD3 UR9, UPT, UPT, -UR6, URZ, URZ ;  /* 0x000000ff06097290 */ /* 0x000fe4000fffe1ff */
[----:B------:R-:W-:Y:S02]  /*5220*/  @!UP0 USHF.R.U32.HI UR4, URZ, UR43, UR4 ;  /* 0x0000002bff048299 */ /* 0x000fe40008011604 */
[----:B------:R-:W-:Y:S02]  /*5230*/  UIMAD UR10, UR40, UR10, UR6 ;  /* 0x0000000a280a72a4 */ /* 0x000fe4000f8e0206 */
[----:B------:R-:W-:Y:S04]  /*5240*/  @!UP0 USEL UR4, UR5, UR4, !UP2 ;  /* 0x0000000405048287 */ /* 0x000fe8000d000000 */
[----:B------:R-:W-:Y:S02]  /*5250*/  @!UP0 UIMAD UR10, UR7, UR10, UR4 ;  /* 0x0000000a070a82a4 */ /* 0x000fe4000f8e0204 */
[----:B------:R-:W-:Y:S02]  /*5260*/  @!UP0 UIADD3 UR11, UPT, UPT, UR11, -UR4, URZ ;  /* 0x800000040b0b8290 */ /* 0x000fe4000fffe0ff */
[----:B------:R-:W-:Y:S02]  /*5270*/  UIMAD UR7, UR41, UR8, UR38 ;  /* 0x00000008290772a4 */ /* 0x000fe4000f8e0226 */
[----:B------:R-:W-:Y:S02]  /*5280*/  @!UP0 UIMAD UR6, UR11, UR40, UR5 ;  /* 0x000000280b0682a4 */ /* 0x000fe4000f8e0205 */
[----:B------:R-:W-:Y:S01]  /*5290*/  UIMAD UR4, UR54, UR9, UR37 ;  /* 0x00000009360472a4 */ /* 0x000fe2000f8e0225 */
[----:B------:R-:W-:Y:S02]  /*52a0*/  @!UP0 UMOV UR5, UR10 ;  /* 0x0000000a00058c82 */ /* 0x000fe40008000000 */
[----:B------:R-:W-:Y:S02]  /*52b0*/  UIMAD UR38, UR5, UR41, UR7 ;  /* 0x00000029052672a4 */ /* 0x000fe4000f8e0207 */
[----:B------:R-:W-:Y:S11]  /*52c0*/  UIMAD UR37, UR6, UR54, UR4 ;  /* 0x00000036062572a4 */ /* 0x000ff6000f8e0204 */
[----:B------:R-:W-:Y:S01]  /*52d0*/  @!UPT UIADD3 URZ, UPT, UPT, URZ, URZ, URZ ;  /* 0x000000fffffff290 */ /* 0x000fe2000fffe0ff */
.L_x_86:
[----:B------:R-:W-:Y:S01]  /*52e0*/  UISETP.NE.AND UP0, UPT, UR39, 0x1, UPT ;  /* 0x000000012700788c */ /* 0x000fe2000bf05270 */
[----:B------:R-:W-:Y:S10]  /*52f0*/  IADD3 R82, PT, PT, R82, 0x1, RZ ;  /* 0x0000000152527810 */ /* 0x000ff40007ffe0ff */
[----:B------:R-:W2:Y:S01]  /*5300*/  @!UP0 LDCU.128 UR12, c[0x0][0xb10] ;  /* 0x00016200ff0c87ac */ /* 0x000ea20008000c00 */
[----:B------:R-:W3:Y:S01]  /*5310*/  @!UP0 LDCU UR5, c[0x0][0xb0c] ;  /* 0x00016180ff0587ac */ /* 0x000ee20008000800 */
[----:B------:R-:W4:Y:S01]  /*5320*/  @!UP0 LDCU UR10, c[0x0][0xb20] ;  /* 0x00016400ff0a87ac */ /* 0x000f220008000800 */
[----:B--2---:R-:W-:Y:S02]  /*5330*/  UIMAD.WIDE.U32 UR8, UR38, UR12, URZ ;  /* 0x0000000c260872a5 */ /* 0x004fe4000f8e00ff */
[----:B------:R-:W-:Y:S02]  /*5340*/  UIMAD.WIDE.U32 UR6, UR37, UR15, URZ ;  /* 0x0000000f250672a5 */ /* 0x000fe4000f8e00ff */
[----:B------:R-:W-:Y:S03]  /*5350*/  @!UP0 UISETP.NE.AND UP1, UPT, UR14, 0x1, UPT ;  /* 0x000000010e00888c */ /* 0x000fe6000bf25270 */
[----:B------:R-:W-:Y:S01]  /*5360*/  @!UP0 UMOV UR4, UR9 ;  /* 0x0000000900048c82 */ /* 0x000fe20008000000 */
[----:B---3--:R-:W-:Y:S02]  /*5370*/  @!UP0 UISETP.NE.AND UP2, UPT, UR5, 0x1, UPT ;  /* 0x000000010500888c */ /* 0x008fe4000bf45270 */
[----:B------:R-:W-:Y:S01]  /*5380*/  @!UP0 USHF.R.U32.HI UR4, URZ, UR13, UR4 ;  /* 0x0000000dff048299 */ /* 0x000fe20008011604 */
[----:B------:R-:W-:Y:S02]  /*5390*/  @!UP0 UMOV UR6, UR7 ;  /* 0x0000000700068c82 */ /* 0x000fe40008000000 */
[----:B----4-:R-:W-:Y:S02]  /*53a0*/  @!UP0 USHF.R.U32.HI UR6, URZ, UR10, UR6 ;  /* 0x0000000aff068299 */ /* 0x010fe40008011606 */
[----:B------:R-:W-:Y:S02]  /*53b0*/  @!UP0 USEL UR7, UR38, UR4, !UP2 ;  /* 0x0000000426078287 */ /* 0x000fe4000d000000 */
[----:B------:R-:W-:Y:S04]  /*53c0*/  @!UP0 USEL UR6, UR37, UR6, !UP1 ;  /* 0x0000000625068287 */ /* 0x000fe8000c800000 */
[----:B------:R-:W-:Y:S02]  /*53d0*/  @!UP0 UIADD3 UR4, UPT, UPT, -UR7, UR6, URZ ;  /* 0x0000000607048290 */ /* 0x000fe4000fffe1ff */
[----:B------:R-:W-:Y:S02]  /*53e0*/  @!UP0 UIADD3 UR6, UPT, UPT, UR7, -UR6, URZ ;  /* 0x8000000607068290 */ /* 0x000fe4000fffe0ff */
[----:B------:R-:W-:Y:S02]  /*53f0*/  @!UP0 UIMAD UR38, UR4, UR5, UR38 ;  /* 0x00000005042682a4 */ /* 0x000fe4000f8e0226 */
[----:B------:R-:W-:Y:S02]  /*5400*/  @!UP0 UIMAD UR37, UR6, UR14, UR37 ;  /* 0x0000000e062582a4 */ /* 0x000fe4000f8e0225 */
[----:B------:R-:W-:Y:S09]  /*5410*/  ULOP3.LUT UP0, URZ, UR56, 0x1b0, URZ, 0xc0, !UPT ;  /* 0x000001b038ff7892 */ /* 0x000ff2000f80c0ff */
[----:B------:R-:W-:Y:S05]  /*5420*/  BRA.U !UP0, `(.L_x_87) ;  /* 0x0000000108407547 */ /* 0x000fea000b800000 */
[----:B------:R-:W2:Y:S01]  /*5430*/  LDCU.64 UR8, c[0x4][0x80] ;  /* 0x01001000ff0877ac */ /* 0x000ea20008000a00 */
[----:B------:R-:W-:Y:S01]  /*5440*/  MOV R3, 0x0 ;  /* 0x0000000000037802 */ /* 0x000fe20000000f00 */
[----:B------:R-:W-:Y:S02]  /*5450*/  HFMA2 R12, -RZ, RZ, 0, 5.9604644775390625e-08 ;  /* 0x00000001ff0c7431 */ /* 0x000fe400000001ff */
[----:B------:R-:W-:Y:S02]  /*5460*/  IMAD.MOV.U32 R8, RZ, RZ, 0x70 ;  /* 0x00000070ff087424 */ /* 0x000fe400078e00ff */
[----:B------:R-:W-:Y:S01]  /*5470*/  IMAD.MOV.U32 R13, RZ, RZ, RZ ;  /* 0x000000ffff0d7224 */ /* 0x000fe200078e00ff */
[----:B------:R-:W3:Y:S01]  /*5480*/  LDCU.64 UR6, c[0x4][0x88] ;  /* 0x01001100ff0677ac */ /* 0x000ee20008000a00 */
[----:B------:R-:W4:Y:S01]  /*5490*/  LDC.64 R2, c[0x4][R3] ;  /* 0x0100000003027b82 */ /* 0x000f220000000a00 */
[----:B------:R-:W1:Y:S01]  /*54a0*/  LDCU.64 UR4, c[0x4][0x8] ;  /* 0x01000100ff0477ac */ /* 0x000e620008000a00 */
[----:B--2---:R-:W-:Y:S01]  /*54b0*/  MOV R5, UR9 ;  /* 0x0000000900057c02 */ /* 0x004fe20008000f00 */
[----:B------:R-:W-:Y:S01]  /*54c0*/  IMAD.U32 R4, RZ, RZ, UR8 ;  /* 0x00000008ff047e24 */ /* 0x000fe2000f8e00ff */
[----:B---3--:R-:W-:Y:S01]  /*54d0*/  MOV R7, UR7 ;  /* 0x0000000700077c02 */ /* 0x008fe20008000f00 */
[----:B------:R-:W-:Y:S01]  /*54e0*/  IMAD.U32 R6, RZ, RZ, UR6 ;  /* 0x00000006ff067e24 */ /* 0x000fe2000f8e00ff */
[----:B-1----:R-:W-:Y:S01]  /*54f0*/  MOV R11, UR5 ;  /* 0x00000005000b7c02 */ /* 0x002fe20008000f00 */
[----:B------:R-:W-:Y:S02]  /*5500*/  IMAD.U32 R10, RZ, RZ, UR4 ;  /* 0x00000004ff0a7e24 */ /* 0x000fe4000f8e00ff */
[----:B------:R-:W-:Y:S07]  /*5510*/  LEPC R20, `(.L_x_87) ;  /* 0x000000001014794e */ /* 0x000fee0000000000 */
[----:B----45:R-:W-:Y:S05]  /*5520*/  CALL.ABS.NOINC R2 ;  /* 0x0000000002007343 */ /* 0x030fea0003c00000 */
.L_x_87:
[----:B------:R-:W-:Y:S01]  /*5530*/  LOP3.LUT P0, RZ, R86, 0x1b0, RZ, 0xc0, !PT ;  /* 0x000001b056ff7812 */ /* 0x000fe2000780c0ff */
[----:B------:R-:W-:Y:S11]  /*5540*/  BSSY.RECONVERGENT B6, `(.L_x_88) ;  /* 0x0000013000067945 */ /* 0x000ff60003800200 */
[----:B------:R-:W-:Y:S01]  /*5550*/  @!UPT UIADD3 URZ, UPT, UPT, URZ, URZ, URZ ;  /* 0x000000fffffff290 */ /* 0x000fe2000fffe0ff */
[----:B------:R-:W-:Y:S05]  /*5560*/  @!P0 BRA `(.L_x_89) ;  /* 0x0000000000408947 */ /* 0x000fea0003800000 */
        /* <DEDUP_REMOVED lines=16> */
.L_x_89:
[----:B------:R-:W-:Y:S05]  /*5670*/  BSYNC.RECONVERGENT B6 ;  /* 0x0000000000067941 */ /* 0x000fea0003800200 */
.L_x_88:
[----:B------:R-:W-:Y:S01]  /*5680*/  ISETP.NE.U32.AND P3, PT, R76, RZ, PT ;  /* 0x000000ff4c00720c */ /* 0x000fe20003f65070 */
[----:B------:R-:W-:Y:S01]  /*5690*/  UISETP.NE.AND UP1, UPT, UR61, URZ, UPT ;  /* 0x000000ff3d00728c */ /* 0x000fe2000bf25270 */
[----:B------:R-:W-:Y:S02]  /*56a0*/  ISETP.NE.U32.AND P4, PT, R72, RZ, PT ;  /* 0x000000ff4800720c */ /* 0x000fe40003f85070 */
[----:B------:R-:W-:Y:S02]  /*56b0*/  ISETP.NE.AND.EX P3, PT, R77, RZ, PT, P3 ;  /* 0x000000ff4d00720c */ /* 0x000fe40003f65330 */
[----:B------:R-:W-:Y:S02]  /*56c0*/  PLOP3.LUT P1, PT, PT, PT, PT, 0x8, 0x80 ;  /* 0x000000000080781c */ /* 0x000fe40003f2e170 */
[----:B------:R-:W-:Y:S02]  /*56d0*/  PLOP3.LUT P0, PT, PT, PT, UP1, 0x80, 0x8 ;  /* 0x000000000008781c */ /* 0x000fe40003f0f018 */
[----:B------:R-:W-:Y:S02]  /*56e0*/  ISETP.NE.AND.EX P4, PT, R73, RZ, PT, P4 ;  /* 0x000000ff4900720c */ /* 0x000fe40003f85340 */
[----:B------:R-:W2:Y:S09]  /*56f0*/  @UP1 LDCU.64 UR4, c[0x0][0x888] ;  /* 0x00011100ff0417ac */ /* 0x000eb20008000a00 */
[----:B------:R-:W-:Y:S01]  /*5700*/  @P0 PLOP3.LUT P1, PT, P3, PT, PT, 0x80, 0x8 ;  /* 0x000000000008081c */ /* 0x000fe20001f2f070 */
[----:B--2---:R-:W-:Y:S04]  /*5710*/  @UP1 UISETP.NE.U32.AND UP0, UPT, UR4, URZ, UPT ;  /* 0x000000ff0400128c */ /* 0x004fe8000bf05070 */
[----:B------:R-:W-:Y:S04]  /*5720*/  @UP1 UISETP.NE.AND.EX UP0, UPT, UR5, URZ, UPT, UP0 ;  /* 0x000000ff0500128c */ /* 0x000fe8000bf05300 */
[----:B------:R-:W-:Y:S01]  /*5730*/  @UP1 USEL UR4, URZ, 0xffffffff, UP0 ;  /* 0xffffffffff041887 */ /* 0x000fe20008000000 */
[----:B------:R-:W-:Y:S11]  /*5740*/  @!P3 BRA `(.L_x_90) ;  /* 0x000000000030b947 */ /* 0x000ff60003800000 */
[----:B------:R-:W-:Y:S01]  /*5750*/  ISETP.NE.U32.AND P2, PT, R74, RZ, PT ;  /* 0x000000ff4a00720c */ /* 0x000fe20003f45070 */
[----:B------:R-:W2:Y:S01]  /*5760*/  LDCU.64 UR6, c[0x0][0x358] ;  /* 0x00006b00ff0677ac */ /* 0x000ea20008000a00 */
[----:B------:R-:W-:Y:S02]  /*5770*/  IMAD.MOV.U32 R80, RZ, RZ, 0x1 ;  /* 0x00000001ff507424 */ /* 0x000fe400078e00ff */
[----:B------:R-:W-:Y:S11]  /*5780*/  ISETP.NE.AND.EX P2, PT, R75, RZ, PT, P2 ;  /* 0x000000ff4b00720c */ /* 0x000ff60003f45320 */
[----:B------:R-:W-:Y:S02]  /*5790*/  @!UPT UIADD3 URZ, UPT, UPT, URZ, URZ, URZ ;  /* 0x000000fffffff290 */ /* 0x000fe4000fffe0ff */
[----:B------:R-:W3:Y:S01]  /*57a0*/  @P2 LDC.64 R2, c[0x0][0x888] ;  /* 0x00022200ff022b82 */ /* 0x000ee20000000a00 */
[----:B-1----:R-:W-:Y:S04]  /*57b0*/  @P2 IMAD R0, R76, UR36, RZ ;  /* 0x000000244c002c24 */ /* 0x002fe8000f8e02ff */
[----:B---3--:R-:W-:Y:S04]  /*57c0*/  @P2 IMAD.WIDE R2, R0, 0x4, R2 ;  /* 0x0000000400022825 */ /* 0x008fe800078e0202 */
[----:B------:R-:W-:Y:S01]  /*57d0*/  HFMA2 R0, -RZ, RZ, 0, 5.9604644775390625e-08 ;  /* 0x00000001ff007431 */ /* 0x000fe200000001ff */
[----:B--2--5:R2:W5:Y:S04]  /*57e0*/  @P2 LDG.E R39, desc[UR6][R2.64] ;  /* 0x0000000602272981 */ /* 0x024568000c1e1900 */
[----:B------:R-:W-:Y:S01]  /*57f0*/  @!P2 PRMT R80, R0, 0x7610, R80 ;  /* 0x000076100050a816 */ /* 0x000fe20000000050 */
[----:B--2---:R-:W3:Y:S06]  /*5800*/  @!P2 LDC R39, c[0x0][0x880] ;  /* 0x00022000ff27ab82 */ /* 0x004eec0000000800 */
.L_x_90:
[----:B------:R-:W-:Y:S05]  /*5810*/  @!P4 BRA `(.L_x_91) ;  /* 0x000000000024c947 */ /* 0x000fea0003800000 */
[----:B------:R-:W-:Y:S01]  /*5820*/  ISETP.NE.U32.AND P2, PT, R70, RZ, PT ;  /* 0x000000ff4600720c */ /* 0x000fe20003f45070 */
[----:B------:R-:W2:Y:S03]  /*5830*/  LDCU.64 UR6, c[0x0][0x358] ;  /* 0x00006b00ff0677ac */ /* 0x000ea60008000a00 */
[----:B------:R-:W-:Y:S11]  /*5840*/  ISETP.NE.AND.EX P2, PT, R71, RZ, PT, P2 ;  /* 0x000000ff4700720c */ /* 0x000ff60003f45320 */
[----:B------:R-:W-:Y:S02]  /*5850*/  @!UPT UIADD3 URZ, UPT, UPT, URZ, URZ, URZ ;  /* 0x000000fffffff290 */ /* 0x000fe4000fffe0ff */
[----:B------:R-:W4:Y:S01]  /*5860*/  @P2 LDC.64 R2, c[0x0][0x8a8] ;  /* 0x00022a00ff022b82 */ /* 0x000f220000000a00 */
[----:B-1----:R-:W-:Y:S04]  /*5870*/  @P2 IMAD R0, R72, UR36, RZ ;  /* 0x0000002448002c24 */ /* 0x002fe8000f8e02ff */
[----:B----4-:R-:W-:Y:S05]  /*5880*/  @P2 IMAD.WIDE R2, R0, 0x4, R2 ;  /* 0x0000000400022825 */ /* 0x010fea00078e0202 */
[----:B--2--5:R2:W5:Y:S02]  /*5890*/  @P2 LDG.E R38, desc[UR6][R2.64] ;  /* 0x0000000602262981 */ /* 0x024564000c1e1900 */
[----:B--2---:R-:W4:Y:S02]  /*58a0*/  @!P2 LDC R38, c[0x0][0x8a0] ;  /* 0x00022800ff26ab82 */ /* 0x004f240000000800 */
.L_x_91:
[----:B---3-5:R-:W-:Y:S01]  /*58b0*/  @P0 ISETP.NE.AND P4, PT, R39, RZ, PT ;  /* 0x000000ff2700020c */ /* 0x028fe20003f85270 */
[----:B-1----:R-:W-:Y:S01]  /*58c0*/  IMAD.U32 R0, RZ, RZ, UR4 ;  /* 0x00000004ff007e24 */ /* 0x002fe2000f8e00ff */
[----:B------:R-:W-:Y:S01]  /*58d0*/  @P0 LOP3.LUT P2, RZ, R80, 0xff, RZ, 0xc0, !PT ;  /* 0x000000ff50ff0812 */ /* 0x000fe2000784c0ff */
[----:B------:R-:W-:Y:S01]  /*58e0*/  BSSY B1, `(.L_x_92) ;  /* 0x0000039000017945 */ /* 0x000fe20003800000 */
[----:B------:R-:W-:Y:S02]  /*58f0*/  @P0 SEL R2, RZ, 0xffffffff, P4 ;  /* 0xffffffffff020807 */ /* 0x000fe40002000000 */
[----:B------:R-:W-:Y:S02]  /*5900*/  CS2R R46, SRZ ;  /* 0x00000000002e7805 */ /* 0x000fe4000001ff00 */
[----:B------:R-:W-:Y:S02]  /*5910*/  LEA R16, R36, UR44, 0x3 ;  /* 0x0000002c24107c11 */ /* 0x000fe4000f8e18ff */
[----:B------:R-:W-:Y:S02]  /*5920*/  CS2R R44, SRZ ;  /* 0x00000000002c7805 */ /* 0x000fe4000001ff00 */
[----:B------:R-:W-:Y:S02]  /*5930*/  @P1 SEL R2, R0, R2, !P2 ;  /* 0x0000000200021207 */ /* 0x000fe40005000000 */
[----:B------:R-:W-:Y:S02]  /*5940*/  CS2R R42, SRZ ;  /* 0x00000000002a7805 */ /* 0x000fe4000001ff00 */
[----:B------:R-:W-:Y:S02]  /*5950*/  SHF.L.U32 R3, R85, 0x1f, RZ ;  /* 0x0000001f55037819 */ /* 0x000fe400000006ff */
[----:B------:R-:W-:Y:S02]  /*5960*/  CS2R R40, SRZ ;  /* 0x0000000000287805 */ /* 0x000fe4000001ff00 */
[----:B------:R-:W-:Y:S02]  /*5970*/  @P0 LOP3.LUT R2, R2, 0x1, RZ, 0xc0, !PT ;  /* 0x0000000102020812 */ /* 0x000fe400078ec0ff */
[----:B------:R-:W-:Y:S02]  /*5980*/  PLOP3.LUT P5, PT, PT, PT, PT, 0x8, 0x80 ;  /* 0x000000000080781c */ /* 0x000fe40003fae170 */
[----:B------:R-:W-:Y:S02]  /*5990*/  ISETP.NE.U32.OR P1, PT, R2, 0x1, !P0 ;  /* 0x000000010200780c */ /* 0x000fe40004725470 */
[----:B------:R-:W-:Y:S11]  /*59a0*/  LEA.HI R2, R36, R36, RZ, 0x1 ;  /* 0x0000002424027211 */ /* 0x000ff600078f08ff */
[----:B------:R-:W-:Y:S04]  /*59b0*/  @P1 SHF.L.U32 R0, R83, 0x1f, RZ ;  /* 0x0000001f53001819 */ /* 0x000fe800000006ff */
[----:B------:R1:W2:Y:S01]  /*59c0*/  @P1 SYNCS.PHASECHK.TRANS64.TRYWAIT P0, [UR44+0x50], R0 ;  /* 0x00005000ff0015a7 */ /* 0x0002a2000800112c */
[----:B------:R3:W3:Y:S01]  /*59d0*/  SYNCS.PHASECHK.TRANS64.TRYWAIT P4, [R16+URZ+0x90], R3 ;  /* 0x00009003100075a7 */ /* 0x0006e200080811ff */
[C---:B-1----:R-:W-:Y:S01]  /*59e0*/  IMAD.SHL.U32 R0, R2.reuse, 0x20, RZ ;  /* 0x0000002002007824 */ /* 0x042fe200078e00ff */
[----:B------:R-:W-:Y:S04]  /*59f0*/  LOP3.LUT R2, R2, 0xffe, RZ, 0xc0, !PT ;  /* 0x00000ffe02027812 */ /* 0x000fe800078ec0ff */
[----:B------:R-:W-:Y:S01]  /*5a00*/  LOP3.LUT R0, R0, 0xffffffc0, RZ, 0xc0, !PT ;  /* 0xffffffc000007812 */ /* 0x000fe200078ec0ff */
[----:B------:R-:W-:Y:S04]  /*5a10*/  IMAD.IADD R2, R36, 0x1, -R2 ;  /* 0x0000000124027824 */ /* 0x000fe800078e0a02 */
[----:B------:R-:W-:Y:S04]  /*5a20*/  IMAD.IADD R0, R37, 0x1, R0 ;  /* 0x0000000125007824 */ /* 0x000fe800078e0200 */
[----:B------:R-:W-:Y:S01]  /*5a30*/  IMAD R2, R2, 0x100000, R0 ;  /* 0x0010000002027824 */ /* 0x000fe200078e0200 */
[----:B--2---:R-:W-:Y:S01]  /*5a40*/  @P1 PLOP3.LUT P5, PT, P0, PT, PT, 0x8, 0x80 ;  /* 0x000000000080181c */ /* 0x004fe200007ae170 */
[----:B------:R-:W-:Y:S01]  /*5a50*/  @!UPT UIADD3 URZ, UPT, UPT, URZ, URZ, URZ ;  /* 0x000000fffffff290 */ /* 0x000fe2000fffe0ff */
[----:B---3--:R-:W-:Y:S11]  /*5a60*/  @!P1 BRA `(.L_x_93) ;  /* 0x0000000000809947 */ /* 0x008ff60003800000 */
[----:B------:R-:W-:Y:S01]  /*5a70*/  ISETP.NE.U32.AND P0, PT, RZ, UR58, PT ;  /* 0x0000003aff007c0c */ /* 0x000fe2000bf05070 */
[----:B------:R-:W-:Y:S01]  /*5a80*/  BSSY B0, `(.L_x_94) ;  /* 0x0000012000007945 */ /* 0x000fe20003800000 */
[----:B------:R-:W-:Y:S02]  /*5a90*/  ISETP.NE.AND P2, PT, R39, RZ, PT ;  /* 0x000000ff2700720c */ /* 0x000fe40003f45270 */
[----:B------:R-:W-:Y:S02]  /*5aa0*/  CS2R R42, SRZ ;  /* 0x00000000002a7805 */ /* 0x000fe4000001ff00 */
[----:B------:R-:W-:Y:S02]  /*5ab0*/  ISETP.NE.AND.EX P0, PT, RZ, UR59, PT, P0 ;  /* 0x0000003bff007c0c */ /* 0x000fe4000bf05300 */
[----:B------:R-:W-:Y:S02]  /*5ac0*/  CS2R R40, SRZ ;  /* 0x0000000000287805 */ /* 0x000fe4000001ff00 */
[----:B------:R-:W-:Y:S02]  /*5ad0*/  LOP3.LUT P1, RZ, R80, 0xff, RZ, 0xc0, !PT ;  /* 0x000000ff50ff7812 */ /* 0x000fe4000782c0ff */
[----:B------:R-:W-:Y:S02]  /*5ae0*/  CS2R R46, SRZ ;  /* 0x00000000002e7805 */ /* 0x000fe4000001ff00 */
[----:B------:R-:W-:Y:S02]  /*5af0*/  SEL R0, RZ, 0xffffffff, P2 ;  /* 0xffffffffff007807 */ /* 0x000fe40001000000 */
[----:B------:R-:W-:Y:S02]  /*5b00*/  CS2R R44, SRZ ;  /* 0x00000000002c7805 */ /* 0x000fe4000001ff00 */
[----:B------:R-:W-:Y:S04]  /*5b10*/  SEL R4, RZ, 0xffffffff, P0 ;  /* 0xffffffffff047807 */ /* 0x000fe80000000000 */
[----:B------:R-:W-:Y:S04]  /*5b20*/  @P3 SEL R0, R4, R0, !P1 ;  /* 0x0000000004003207 */ /* 0x000fe80004800000 */
[----:B------:R-:W-:Y:S04]  /*5b30*/  LOP3.LUT R0, R0, 0x1, RZ, 0xc0, !PT ;  /* 0x0000000100007812 */ /* 0x000fe800078ec0ff */
[----:B------:R-:W-:Y:S01]  /*5b40*/  ISETP.NE.U32.AND P0, PT, R0, 0x1, PT ;  /* 0x000000010000780c */ /* 0x000fe20003f05070 */
[----:B------:R-:W-:Y:S01]  /*5b50*/  @!UPT UIADD3 URZ, UPT, UPT, URZ, URZ, URZ ;  /* 0x000000fffffff290 */ /* 0x000fe2000fffe0ff */
[----:B------:R-:W-:Y:S11]  /*5b60*/  @!P5 BRA `(.L_x_95) ;  /* 0x00000000000cd947 */ /* 0x000ff60003800000 */
[----:B------:R-:W-:Y:S04]  /*5b70*/  SHF.L.U32 R4, R83, 0x1f, RZ ;  /* 0x0000001f53047819 */ /* 0x000fe800000006ff */
[----:B------:R-:W1:Y:S02]  /*5b80*/  SYNCS.PHASECHK.TRANS64.TRYWAIT P1, [UR44+0x50], R4 ;  /* 0x00005004ff0075a7 */ /* 0x000e64000802112c */
[----:B-1----:R-:W-:Y:S05]  /*5b90*/  @!P1 BRA `(.L_x_96) ;  /* 0x0000001400849947 */ /* 0x002fea0003800000 */
.L_x_95:
[----:B------:R-:W-:Y:S05]  /*5ba0*/  BSYNC B0 ;  /* 0x0000000000007941 */ /* 0x000fea0003800000 */
.L_x_94:
[----:B------:R2:W3:Y:S01]  /*5bb0*/  @P0 LDS.128 R40, [R79+UR44+0x200] ;  /* 0x0002002c4f280984 */ /* 0x0004e20008000c00 */
[----:B------:R-:W-:Y:S01]  /*5bc0*/  UIADD3 UR4, UPT, UPT, UR44, 0x58, URZ ;  /* 0x000000582c047890 */ /* 0x000fe2000fffe0ff */
[----:B------:R-:W-:Y:S02]  /*5bd0*/  LOP3.LUT R83, R83, 0x1, RZ, 0x3c, !PT ;  /* 0x0000000153537812 */ /* 0x000fe400078e3cff */
[----:B------:R2:W1:Y:S01]  /*5be0*/  @P0 LDS.128 R44, [R78+0x10] ;  /* 0x000010004e2c0984 */ /* 0x0004620000000c00 */
[----:B------:R-:W-:Y:S01]  /*5bf0*/  UPRMT UR4, UR48, 0x654, UR4 ;  /* 0x0000065430047896 */ /* 0x000fe20008000004 */
[----:B------:R-:W-:Y:S01]  /*5c00*/  @!PT LDS RZ, [RZ] ;  /* 0x00000000fffff984 */ /* 0x000fe20000000800 */
[----:B------:R-:W-:Y:S01]  /*5c10*/  @!PT LDS RZ, [RZ] ;  /* 0x00000000fffff984 */ /* 0x000fe20000000800 */
[----:B------:R-:W-:Y:S01]  /*5c20*/  @!PT LDS RZ, [RZ] ;  /* 0x00000000fffff984 */ /* 0x000fe20000000800 */
[----:B------:R-:W-:Y:S01]  /*5c30*/  @!PT LDS RZ, [RZ] ;  /* 0x00000000fffff984 */ /* 0x000fe20000000800 */
[----:B------:R5:W-:Y:S06]  /*5c40*/  MEMBAR.ALL.CTA ;  /* 0x0000000000007992 */ /* 0x000bec0000008000 */
[----:B-----5:R-:W5:Y:S02]  /*5c50*/  FENCE.VIEW.ASYNC.S ;  /* 0x00000000000073c6 */ /* 0x020f640000000000 */
[----:B-----5:R-:W-:Y:S03]  /*5c60*/  SYNCS.ARRIVE.TRANS64.RED.A1T0 RZ, [UR4], RZ ;  /* 0x000000ffffff79a7 */ /* 0x020fe60008100404 */
.L_x_93:
[----:B------:R-:W-:Y:S05]  /*5c70*/  BSYNC B1 ;  /* 0x0000000000017941 */ /* 0x000fea0003800000 */
.L_x_92:
[----:B-1----:R-:W-:Y:S04]  /*5c80*/  SHF.R.U32.HI R0, RZ, 0x15, R2 ;  /* 0x00000015ff007819 */ /* 0x002fe80000011602 */
[----:B------:R-:W-:Y:S01]  /*5c90*/  LOP3.LUT P0, RZ, R0, 0x3, R81, 0x48, !PT ;  /* 0x0000000300ff7812 */ /* 0x000fe20007804851 */
[----:B------:R-:W-:Y:S01]  /*5ca0*/  @!UPT UIADD3 URZ, UPT, UPT, URZ, URZ, URZ ;  /* 0x000000fffffff290 */ /* 0x000fe2000fffe0ff */
[----:B------:R-:W-:Y:S11]  /*5cb0*/  @P4 BRA `(.L_x_97) ;  /* 0x0000000000084947 */ /* 0x000ff60003800000 */
[----:B------:R-:W1:Y:S02]  /*5cc0*/  SYNCS.PHASECHK.TRANS64.TRYWAIT P1, [R16+URZ+0x90], R3 ;  /* 0x00009003100075a7 */ /* 0x000e6400080211ff */
[----:B-1----:R-:W-:Y:S05]  /*5cd0*/  @!P1 BRA `(.L_x_98) ;  /* 0x00000014004c9947 */ /* 0x002fea0003800000 */
.L_x_97:
[----:B------:R-:W-:Y:S05]  /*5ce0*/  @!P0 BRA `(.L_x_99) ;  /* 0x0000000000408947 */ /* 0x000fea0003800000 */
[----:B------:R-:W1:Y:S01]  /*5cf0*/  LDCU.64 UR8, c[0x4][0x70] ;  /* 0x01000e00ff0877ac */ /* 0x000e620008000a00 */
[----:B------:R-:W-:Y:S01]  /*5d00*/  MOV R15, 0x0 ;  /* 0x00000000000f7802 */ /* 0x000fe20000000f00 */
[----:B------:R-:W-:Y:S02]  /*5d10*/  HFMA2 R12, -RZ, RZ, 0, 5.9604644775390625e-08 ;  /* 0x00000001ff0c7431 */ /* 0x000fe400000001ff */
[----:B------:R-:W-:Y:S02]  /*5d20*/  IMAD.MOV.U32 R8, RZ, RZ, 0x192 ;  /* 0x00000192ff087424 */ /* 0x000fe400078e00ff */
[----:B------:R-:W-:Y:S01]  /*5d30*/  IMAD.MOV.U32 R13, RZ, RZ, RZ ;  /* 0x000000ffff0d7224 */ /* 0x000fe200078e00ff */
[----:B------:R-:W5:Y:S01]  /*5d40*/  LDCU.64 UR6, c[0x4][0x78] ;  /* 0x01000f00ff0677ac */ /* 0x000f620008000a00 */
[----:B------:R-:W2:Y:S01]  /*5d50*/  LDC.64 R14, c[0x4][R15] ;  /* 0x010000000f0e7b82 */ /* 0x000ea20000000a00 */
[----:B------:R-:W3:Y:S01]  /*5d60*/  LDCU.64 UR4, c[0x4][0x10] ;  /* 0x01000200ff0477ac */ /* 0x000ee20008000a00 */
[----:B-1----:R-:W-:Y:S01]  /*5d70*/  MOV R5, UR9 ;  /* 0x0000000900057c02 */ /* 0x002fe20008000f00 */
[----:B------:R-:W-:Y:S01]  /*5d80*/  IMAD.U32 R4, RZ, RZ, UR8 ;  /* 0x00000008ff047e24 */ /* 0x000fe2000f8e00ff */
[----:B-----5:R-:W-:Y:S01]  /*5d90*/  MOV R7, UR7 ;  /* 0x0000000700077c02 */ /* 0x020fe20008000f00 */
[----:B------:R-:W-:Y:S01]  /*5da0*/  IMAD.U32 R6, RZ, RZ, UR6 ;  /* 0x00000006ff067e24 */ /* 0x000fe2000f8e00ff */
[----:B---3--:R-:W-:Y:S01]  /*5db0*/  MOV R11, UR5 ;  /* 0x00000005000b7c02 */ /* 0x008fe20008000f00 */
[----:B------:R-:W-:Y:S02]  /*5dc0*/  IMAD.U32 R10, RZ, RZ, UR4 ;  /* 0x00000004ff0a7e24 */ /* 0x000fe4000f8e00ff */
[----:B------:R-:W-:Y:S07]  /*5dd0*/  LEPC R20, `(.L_x_99) ;  /* 0x000000001014794e */ /* 0x000fee0000000000 */
[----:B--2-4-:R-:W-:Y:S05]  /*5de0*/  CALL.ABS.NOINC R14 ;  /* 0x000000000e007343 */ /* 0x014fea0003c00000 */
.L_x_99:
[----:B------:R-:W-:Y:S01]  /*5df0*/  LOP3.LUT P0, RZ, R69, 0x60, RZ, 0xc0, !PT ;  /* 0x0000006045ff7812 */ /* 0x000fe2000780c0ff */
[----:B------:R-:W-:Y:S05]  /*5e00*/  WARPSYNC.ALL ;  /* 0x0000000000007948 */ /* 0x000fea0003800000 */
[----:B---3--:R-:W-:Y:S01]  /*5e10*/  IMAD.SHL.U32 R66, R41, 0x100, RZ ;  /* 0x0000010029427824 */ /* 0x008fe200078e00ff */
[----:B------:R-:W-:Y:S01]  /*5e20*/  R2UR UR4, R2 ;  /* 0x00000000020472ca */ /* 0x000fe200000e0000 */
[----:B------:R-:W-:Y:S01]  /*5e30*/  IMAD.SHL.U32 R60, R43, 0x100, RZ ;  /* 0x000001002b3c7824 */ /* 0x000fe200078e00ff */
[----:B------:R-:W-:Y:S01]  /*5e40*/  R2UR UR5, R16 ;  /* 0x00000000100572ca */ /* 0x000fe200000e0000 */
[----:B------:R-:W-:Y:S01]  /*5e50*/  IMAD.SHL.U32 R48, R47, 0x100, RZ ;  /* 0x000001002f307824 */ /* 0x000fe200078e00ff */
[C---:B------:R-:W-:Y:S01]  /*5e60*/  SHF.L.U32 R2, R40.reuse, 0x10, RZ ;  /* 0x0000001028027819 */ /* 0x040fe200000006ff */
[----:B------:R-:W-:Y:S01]  /*5e70*/  IMAD.SHL.U32 R54, R45, 0x100, RZ ;  /* 0x000001002d367824 */ /* 0x000fe200078e00ff */
[C---:B------:R-:W-:Y:S01]  /*5e80*/  PRMT R0, R40.reuse, 0x8880, RZ ;  /* 0x0000888028007816 */ /* 0x040fe200000000ff */
[----:B------:R-:W-:Y:S01]  /*5e90*/  BSSY.RECONVERGENT B0, `(.L_x_100) ;  /* 0x000009f000007945 */ /* 0x000fe20003800200 */
[----:B------:R-:W-:Y:S02]  /*5ea0*/  SHF.L.U32 R3, R40, 0x8, RZ ;  /* 0x0000000828037819 */ /* 0x000fe400000006ff */
[----:B------:R-:W-:Y:S02]  /*5eb0*/  SHF.R.S32.HI R2, RZ, 0x18, R2 ;  /* 0x00000018ff027819 */ /* 0x000fe40000011402 */
[----:B------:R-:W-:Y:S01]  /*5ec0*/  PRMT R68, R41, 0x8880, RZ ;  /* 0x0000888029447816 */ /* 0x000fe200000000ff */
[----:B------:R-:W-:Y:S01]  /*5ed0*/  LDTM.16dp32bit_t0_t15.x32 R4, tmem[UR4] ;  /* 0x00000004000479ee */ /* 0x000fe20008a80000 */
[----:B------:R-:W1:Y:S01]  /*5ee0*/  LDTM.16dp32bit_t16_t31.x32 R4, tmem[UR4+0x20] ;  /* 0x00002004000479ee */ /* 0x000e620008aa0000 */
[----:B------:R-:W-:Y:S01]  /*5ef0*/  NOP ;  /* 0x0000000000007918 */ /* 0x000fe20000000000 */
[----:B------:R-:W-:Y:S01]  /*5f00*/  UIADD3 UR4, UPT, UPT, UR5, 0xb0, URZ ;  /* 0x000000b005047890 */ /* 0x000fe2000fffe0ff */
[----:B------:R-:W-:Y:S02]  /*5f10*/  SHF.R.S32.HI R40, RZ, 0x18, R40 ;  /* 0x00000018ff287819 */ /* 0x000fe40000011428 */
[C---:B------:R-:W-:Y:S01]  /*5f20*/  PRMT R65, R42.reuse, 0x8880, RZ ;  /* 0x000088802a417816 */ /* 0x040fe200000000ff */
[----:B------:R-:W-:Y:S01]  /*5f30*/  UPRMT UR4, UR48, 0x654, UR4 ;  /* 0x0000065430047896 */ /* 0x000fe20008000004 */
[C---:B------:R-:W-:Y:S02]  /*5f40*/  SHF.L.U32 R64, R42.reuse, 0x10, RZ ;  /* 0x000000102a407819 */ /* 0x040fe400000006ff */
[----:B------:R-:W-:Y:S02]  /*5f50*/  SHF.L.U32 R63, R42, 0x8, RZ ;  /* 0x000000082a3f7819 */ /* 0x000fe400000006ff */
[----:B------:R-:W-:Y:S02]  /*5f60*/  SHF.R.S32.HI R42, RZ, 0x18, R42 ;  /* 0x00000018ff2a7819 */ /* 0x000fe4000001142a */
[C---:B------:R-:W-:Y:S02]  /*5f70*/  PRMT R62, R43.reuse, 0x8880, RZ ;  /* 0x000088802b3e7816 */ /* 0x040fe400000000ff */
[----:B-1----:R-:W-:Y:S01]  /*5f80*/  SYNCS.ARRIVE.TRANS64.RED.A1T0 RZ, [UR4], RZ ;  /* 0x000000ffffff79a7 */ /* 0x002fe20008100404 */
[----:B------:R-:W-:Y:S02]  /*5f90*/  SHF.L.U32 R61, R43, 0x10, RZ ;  /* 0x000000102b3d7819 */ /* 0x000fe400000006ff */
[----:B------:R-:W-:Y:S02]  /*5fa0*/  SHF.R.S32.HI R43, RZ, 0x18, R43 ;  /* 0x00000018ff2b7819 */ /* 0x000fe4000001142b */
[----:B------:R-:W-:Y:S02]  /*5fb0*/  SHF.L.U32 R51, R46, 0x8, RZ ;  /* 0x000000082e337819 */ /* 0x000fe400000006ff */
[----:B------:R-:W-:Y:S01]  /*5fc0*/  SHF.R.S32.HI R3, RZ, 0x18, R3 ;  /* 0x00000018ff037819 */ /* 0x000fe20000011403 */
[C---:B----4-:R-:W-:Y:S01]  /*5fd0*/  IMAD R4, R38.reuse, R4, RZ ;  /* 0x0000000426047224 */ /* 0x050fe200078e02ff */
[----:B------:R-:W-:Y:S01]  /*5fe0*/  SHF.L.U32 R67, R41, 0x10, RZ ;  /* 0x0000001029437819 */ /* 0x000fe200000006ff */
[C---:B------:R-:W-:Y:S01]  /*5ff0*/  IMAD R5, R38.reuse, R5, RZ ;  /* 0x0000000526057224 */ /* 0x040fe200078e02ff */
[----:B------:R-:W-:Y:S01]  /*6000*/  SHF.R.S32.HI R41, RZ, 0x18, R41 ;  /* 0x00000018ff297819 */ /* 0x000fe20000011429 */
[----:B------:R-:W-:Y:S01]  /*6010*/  IMAD R6, R38, R6, RZ ;  /* 0x0000000626067224 */ /* 0x000fe200078e02ff */
[----:B------:R-:W-:Y:S01]  /*6020*/  PRMT R59, R44, 0x8880, RZ ;  /* 0x000088802c3b7816 */ /* 0x000fe200000000ff */
[----:B------:R-:W-:Y:S01]  /*6030*/  IMAD R4, R0, R39, R4 ;  /* 0x0000002700047224 */ /* 0x000fe200078e0204 */
[----:B------:R-:W-:Y:S01]  /*6040*/  MOV R0, R68 ;  /* 0x0000004400007202 */ /* 0x000fe20000000f00 */
[----:B------:R-:W-:Y:S01]  /*6050*/  IMAD R7, R38, R7, RZ ;  /* 0x0000000726077224 */ /* 0x000fe200078e02ff */
[----:B------:R-:W-:Y:S01]  /*6060*/  SHF.L.U32 R58, R44, 0x10, RZ ;  /* 0x000000102c3a7819 */ /* 0x000fe200000006ff */
[-C--:B------:R-:W-:Y:S01]  /*6070*/  IMAD R5, R2, R39.reuse, R5 ;  /* 0x0000002702057224 */ /* 0x080fe200078e0205 */
[----:B------:R-:W-:Y:S01]  /*6080*/  SHF.R.S32.HI R2, RZ, 0x18, R67 ;  /* 0x00000018ff027819 */ /* 0x000fe20000011443 */
[-C--:B------:R-:W-:Y:S01]  /*6090*/  IMAD R6, R3, R39.reuse, R6 ;  /* 0x0000002703067224 */ /* 0x080fe200078e0206 */
[----:B------:R-:W-:Y:S01]  /*60a0*/  SHF.R.S32.HI R3, RZ, 0x18, R66 ;  /* 0x00000018ff037819 */ /* 0x000fe20000011442 */
[----:B------:R-:W-:Y:S01]  /*60b0*/  IMAD R8, R38, R8, RZ ;  /* 0x0000000826087224 */ /* 0x000fe200078e02ff */
[C---:B------:R-:W-:Y:S01]  /*60c0*/  PRMT R56, R45.reuse, 0x8880, RZ ;  /* 0x000088802d387816 */ /* 0x040fe200000000ff */
[----:B------:R-:W-:Y:S01]  /*60d0*/  IMAD R7, R40, R39, R7 ;  /* 0x0000002728077224 */ /* 0x000fe200078e0207 */
[----:B------:R-:W-:Y:S01]  /*60e0*/  MOV R40, R65 ;  /* 0x0000004100287202 */ /* 0x000fe20000000f00 */
[----:B------:R-:W-:Y:S01]  /*60f0*/  IMAD R9, R38, R9, RZ ;  /* 0x0000000926097224 */ /* 0x000fe200078e02ff */
[----:B------:R-:W-:Y:S01]  /*6100*/  SHF.L.U32 R55, R45, 0x10, RZ ;  /* 0x000000102d377819 */ /* 0x000fe200000006ff */
[-C--:B------:R-:W-:Y:S01]  /*6110*/  IMAD R8, R0, R39.reuse, R8 ;  /* 0x0000002700087224 */ /* 0x080fe200078e0208 */
[----:B------:R-:W-:Y:S01]  /*6120*/  PRMT R53, R46, 0x8880, RZ ;  /* 0x000088802e357816 */ /* 0x000fe200000000ff */
[----:B------:R-:W-:Y:S01]  /*6130*/  IMAD R10, R38, R10, RZ ;  /* 0x0000000a260a7224 */ /* 0x000fe200078e02ff */
[----:B------:R-:W-:Y:S01]  /*6140*/  SHF.R.S32.HI R45, RZ, 0x18, R45 ;  /* 0x00000018ff2d7819 */ /* 0x000fe2000001142d */
[----:B------:R-:W-:Y:S01]  /*6150*/  IMAD R9, R2, R39, R9 ;  /* 0x0000002702097224 */ /* 0x000fe200078e0209 */
[----:B------:R-:W-:Y:S01]  /*6160*/  SHF.L.U32 R52, R46, 0x10, RZ ;  /* 0x000000102e347819 */ /* 0x000fe200000006ff */
[C---:B------:R-:W-:Y:S01]  /*6170*/  IMAD R0, R38.reuse, R20, RZ ;  /* 0x0000001426007224 */ /* 0x040fe200078e02ff */
[C---:B------:R-:W-:Y:S01]  /*6180*/  PRMT R50, R47.reuse, 0x8880, RZ ;  /* 0x000088802f327816 */ /* 0x040fe200000000ff */
[C---:B------:R-:W-:Y:S01]  /*6190*/  IMAD R11, R38.reuse, R11, RZ ;  /* 0x0000000b260b7224 */ /* 0x040fe200078e02ff */
[----:B------:R-:W-:Y:S01]  /*61a0*/  SHF.R.S32.HI R46, RZ, 0x18, R46 ;  /* 0x00000018ff2e7819 */ /* 0x000fe2000001142e */
[C---:B------:R-:W-:Y:S01]  /*61b0*/  IMAD R2, R38.reuse, R21, RZ ;  /* 0x0000001526027224 */ /* 0x040fe200078e02ff */
[----:B------:R-:W-:Y:S01]  /*61c0*/  SHF.L.U32 R49, R47, 0x10, RZ ;  /* 0x000000102f317819 */ /* 0x000fe200000006ff */
[C---:B------:R-:W-:Y:S01]  /*61d0*/  IMAD R20, R38.reuse, R24, RZ ;  /* 0x0000001826147224 */ /* 0x040fe200078e02ff */
[----:B------:R-:W-:Y:S01]  /*61e0*/  SHF.R.S32.HI R47, RZ, 0x18, R47 ;  /* 0x00000018ff2f7819 */ /* 0x000fe2000001142f */
[----:B------:R-:W-:Y:S01]  /*61f0*/  IMAD R21, R38, R25, RZ ;  /* 0x0000001926157224 */ /* 0x000fe200078e02ff */
[----:B------:R-:W-:Y:S01]  /*6200*/  SHF.L.U32 R57, R44, 0x8, RZ ;  /* 0x000000082c397819 */ /* 0x000fe200000006ff */
[----:B------:R-:W-:Y:S01]  /*6210*/  IMAD R24, R38, R28, RZ ;  /* 0x0000001c26187224 */ /* 0x000fe200078e02ff */
[----:B------:R-:W-:Y:S01]  /*6220*/  SHF.R.S32.HI R44, RZ, 0x18, R44 ;  /* 0x00000018ff2c7819 */ /* 0x000fe2000001142c */
[----:B------:R-:W-:Y:S01]  /*6230*/  IMAD R10, R3, R39, R10 ;  /* 0x00000027030a7224 */ /* 0x000fe200078e020a */
[----:B------:R-:W-:Y:S01]  /*6240*/  IADD3 R36, PT, PT, R36, 0x1, RZ ;  /* 0x0000000124247810 */ /* 0x000fe20007ffe0ff */
[C---:B------:R-:W-:Y:S02]  /*6250*/  IMAD R12, R38.reuse, R12, RZ ;  /* 0x0000000c260c7224 */ /* 0x040fe400078e02ff */
[C---:B------:R-:W-:Y:S02]  /*6260*/  IMAD R25, R38.reuse, R29, RZ ;  /* 0x0000001d26197224 */ /* 0x040fe400078e02ff */
[C---:B------:R-:W-:Y:S01]  /*6270*/  IMAD R28, R38.reuse, R32, RZ ;  /* 0x00000020261c7224 */ /* 0x040fe200078e02ff */
[----:B------:R-:W-:Y:S01]  /*6280*/  SHF.R.S32.HI R32, RZ, 0x18, R64 ;  /* 0x00000018ff207819 */ /* 0x000fe20000011440 */
[C---:B------:R-:W-:Y:S01]  /*6290*/  IMAD R29, R38.reuse, R33, RZ ;  /* 0x00000021261d7224 */ /* 0x040fe200078e02ff */
[----:B------:R-:W-:Y:S01]  /*62a0*/  I2IP.S8.S32.SAT R33, R7, R6, RZ ;  /* 0x0000000607217239 */ /* 0x000fe200000014ff */
[----:B------:R-:W-:Y:S01]  /*62b0*/  IMAD R11, R41, R39, R11 ;  /* 0x00000027290b7224 */ /* 0x000fe200078e020b */
[----:B------:R-:W-:Y:S01]  /*62c0*/  MOV R7, R62 ;  /* 0x0000003e00077202 */ /* 0x000fe20000000f00 */
[C---:B------:R-:W-:Y:S01]  /*62d0*/  IMAD R13, R38.reuse, R13, RZ ;  /* 0x0000000d260d7224 */ /* 0x040fe200078e02ff */
[----:B------:R-:W-:Y:S01]  /*62e0*/  SHF.R.S32.HI R6, RZ, 0x18, R63 ;  /* 0x00000018ff067819 */ /* 0x000fe2000001143f */
[----:B------:R-:W-:Y:S01]  /*62f0*/  IMAD R14, R38, R14, RZ ;  /* 0x0000000e260e7224 */ /* 0x000fe200078e02ff */
[----:B------:R-:W-:Y:S01]  /*6300*/  I2IP.S8.S32.SAT R41, R11, R10, RZ ;  /* 0x0000000a0b297239 */ /* 0x000fe200000014ff */
[----:B------:R-:W-:Y:S01]  /*6310*/  IMAD R12, R40, R39, R12 ;  /* 0x00000027280c7224 */ /* 0x000fe200078e020c */
[----:B------:R-:W-:Y:S01]  /*6320*/  I2IP.S8.S32.SAT R40, R5, R4, R33 ;  /* 0x0000000405287239 */ /* 0x000fe20000001421 */
[----:B------:R-:W-:Y:S01]  /*6330*/  IMAD R15, R38, R15, RZ ;  /* 0x0000000f260f7224 */ /* 0x000fe200078e02ff */
[----:B------:R-:W-:Y:S01]  /*6340*/  I2IP.S8.S32.SAT R41, R9, R8, R41 ;  /* 0x0000000809297239 */ /* 0x000fe20000001429 */
[-C--:B------:R-:W-:Y:S01]  /*6350*/  IMAD R13, R32, R39.reuse, R13 ;  /* 0x00000027200d7224 */ /* 0x080fe200078e020d */
[----:B------:R-:W-:Y:S01]  /*6360*/  SHF.R.S32.HI R10, RZ, 0x18, R61 ;  /* 0x00000018ff0a7819 */ /* 0x000fe2000001143d */
[----:B------:R-:W-:Y:S01]  /*6370*/  IMAD R16, R38, R16, RZ ;  /* 0x0000001026107224 */ /* 0x000fe200078e02ff */
[----:B------:R-:W-:Y:S01]  /*6380*/  SHF.R.S32.HI R5, RZ, 0x18, R58 ;  /* 0x00000018ff057819 */ /* 0x000fe2000001143a */
[----:B------:R-:W-:Y:S01]  /*6390*/  IMAD R14, R6, R39, R14 ;  /* 0x00000027060e7224 */ /* 0x000fe200078e020e */
[----:B------:R-:W-:Y:S01]  /*63a0*/  SHF.R.S32.HI R11, RZ, 0x18, R60 ;  /* 0x00000018ff0b7819 */ /* 0x000fe2000001143c */
[----:B------:R-:W-:Y:S01]  /*63b0*/  IMAD R17, R38, R17, RZ ;  /* 0x0000001126117224 */ /* 0x000fe200078e02ff */
[----:B------:R-:W-:Y:S01]  /*63c0*/  SHF.R.S32.HI R6, RZ, 0x18, R57 ;  /* 0x00000018ff067819 */ /* 0x000fe20000011439 */
[-C--:B------:R-:W-:Y:S02]  /*63d0*/  IMAD R15, R42, R39.reuse, R15 ;  /* 0x000000272a0f7224 */ /* 0x080fe400078e020f */
[C---:B------:R-:W-:Y:S02]  /*63e0*/  IMAD R18, R38.reuse, R18, RZ ;  /* 0x0000001226127224 */ /* 0x040fe400078e02ff */
[----:B------:R-:W-:Y:S01]  /*63f0*/  IMAD R16, R7, R39, R16 ;  /* 0x0000002707107224 */ /* 0x000fe200078e0210 */
[----:B------:R-:W-:Y:S01]  /*6400*/  I2IP.S8.S32.SAT R14, R15, R14, RZ ;  /* 0x0000000e0f0e7239 */ /* 0x000fe200000014ff */
[----:B------:R-:W-:Y:S01]  /*6410*/  IMAD R19, R38, R19, RZ ;  /* 0x0000001326137224 */ /* 0x000fe200078e02ff */
[----:B------:R-:W-:Y:S01]  /*6420*/  SHF.R.S32.HI R7, RZ, 0x18, R48 ;  /* 0x00000018ff077819 */ /* 0x000fe20000011430 */
[-C--:B------:R-:W-:Y:S01]  /*6430*/  IMAD R17, R10, R39.reuse, R17 ;  /* 0x000000270a117224 */ /* 0x080fe200078e0211 */
[----:B------:R-:W-:Y:S01]  /*6440*/  I2IP.S8.S32.SAT R42, R13, R12, R14 ;  /* 0x0000000c0d2a7239 */ /* 0x000fe2000000140e */
[-C--:B------:R-:W-:Y:S02]  /*6450*/  IMAD R18, R11, R39.reuse, R18 ;  /* 0x000000270b127224 */ /* 0x080fe400078e0212 */
[----:B------:R-:W-:Y:S02]  /*6460*/  IMAD.MOV.U32 R4, RZ, RZ, R59 ;  /* 0x000000ffff047224 */ /* 0x000fe400078e003b */
[-C--:B------:R-:W-:Y:S02]  /*6470*/  IMAD R19, R43, R39.reuse, R19 ;  /* 0x000000272b137224 */ /* 0x080fe400078e0213 */
[----:B------:R-:W-:Y:S02]  /*6480*/  IMAD R3, R38, R22, RZ ;  /* 0x0000001626037224 */ /* 0x000fe400078e02ff */
[----:B------:R-:W-:Y:S01]  /*6490*/  IMAD R0, R4, R39, R0 ;  /* 0x0000002704007224 */ /* 0x000fe200078e0200 */
[----:B------:R-:W-:Y:S01]  /*64a0*/  I2IP.S8.S32.SAT R18, R19, R18, RZ ;  /* 0x0000001213127239 */ /* 0x000fe200000014ff */
[----:B------:R-:W-:Y:S01]  /*64b0*/  IMAD R23, R38, R23, RZ ;  /* 0x0000001726177224 */ /* 0x000fe200078e02ff */
[----:B------:R-:W-:Y:S01]  /*64c0*/  MOV R4, R56 ;  /* 0x0000003800047202 */ /* 0x000fe20000000f00 */
[-C--:B------:R-:W-:Y:S01]  /*64d0*/  IMAD R2, R5, R39.reuse, R2 ;  /* 0x0000002705027224 */ /* 0x080fe200078e0202 */
[----:B------:R-:W-:Y:S01]  /*64e0*/  I2IP.S8.S32.SAT R43, R17, R16, R18 ;  /* 0x00000010112b7239 */ /* 0x000fe20000001412 */
[-C--:B------:R-:W-:Y:S01]  /*64f0*/  IMAD R3, R6, R39.reuse, R3 ;  /* 0x0000002706037224 */ /* 0x080fe200078e0203 */
[----:B------:R-:W-:Y:S01]  /*6500*/  SHF.R.S32.HI R5, RZ, 0x18, R55 ;  /* 0x00000018ff057819 */ /* 0x000fe20000011437 */
[-C--:B------:R-:W-:Y:S01]  /*6510*/  IMAD R23, R44, R39.reuse, R23 ;  /* 0x000000272c177224 */ /* 0x080fe200078e0217 */
[----:B------:R-:W-:Y:S01]  /*6520*/  SHF.R.S32.HI R6, RZ, 0x18, R54 ;  /* 0x00000018ff067819 */ /* 0x000fe20000011436 */
[----:B------:R-:W-:Y:S01]  /*6530*/  IMAD R22, R38, R26, RZ ;  /* 0x0000001a26167224 */ /* 0x000fe200078e02ff */
[----:B------:R1:W-:Y:S01]  /*6540*/  STS.128 [R79+UR44+0x1200], R40 ;  /* 0x001200284f007988 */ /* 0x0003e20008000c2c */
[----:B------:R-:W-:Y:S01]  /*6550*/  IMAD R20, R4, R39, R20 ;  /* 0x0000002704147224 */ /* 0x000fe200078e0214 */
[----:B------:R-:W-:Y:S01]  /*6560*/  I2IP.S8.S32.SAT R3, R23, R3, RZ ;  /* 0x0000000317037239 */ /* 0x000fe200000014ff */
[----:B------:R-:W-:Y:S01]  /*6570*/  IMAD R27, R38, R27, RZ ;  /* 0x0000001b261b7224 */ /* 0x000fe200078e02ff */
[----:B------:R-:W-:Y:S01]  /*6580*/  MOV R4, R53 ;  /* 0x0000003500047202 */ /* 0x000fe20000000f00 */
[-C--:B------:R-:W-:Y:S01]  /*6590*/  IMAD R21, R5, R39.reuse, R21 ;  /* 0x0000002705157224 */ /* 0x080fe200078e0215 */
[----:B------:R-:W-:Y:S01]  /*65a0*/  SHF.R.S32.HI R5, RZ, 0x18, R52 ;  /* 0x00000018ff057819 */ /* 0x000fe20000011434 */
[-C--:B------:R-:W-:Y:S01]  /*65b0*/  IMAD R22, R6, R39.reuse, R22 ;  /* 0x0000002706167224 */ /* 0x080fe200078e0216 */
[----:B------:R-:W-:Y:S01]  /*65c0*/  SHF.R.S32.HI R6, RZ, 0x18, R49 ;  /* 0x00000018ff067819 */ /* 0x000fe20000011431 */
[-C--:B------:R-:W-:Y:S02]  /*65d0*/  IMAD R27, R45, R39.reuse, R27 ;  /* 0x000000272d1b7224 */ /* 0x080fe400078e021b */
[-C--:B------:R-:W-:Y:S01]  /*65e0*/  IMAD R24, R4, R39.reuse, R24 ;  /* 0x0000002704187224 */ /* 0x080fe200078e0218 */
[----:B------:R-:W-:Y:S01]  /*65f0*/  SHF.R.S32.HI R4, RZ, 0x18, R51 ;  /* 0x00000018ff047819 */ /* 0x000fe20000011433 */
[C---:B------:R-:W-:Y:S02]  /*6600*/  IMAD R26, R38.reuse, R30, RZ ;  /* 0x0000001e261a7224 */ /* 0x040fe400078e02ff */
[----:B------:R-:W-:Y:S01]  /*6610*/  IMAD R25, R5, R39, R25 ;  /* 0x0000002705197224 */ /* 0x000fe200078e0219 */
[----:B------:R-:W-:Y:S01]  /*6620*/  MOV R5, R50 ;  /* 0x0000003200057202 */ /* 0x000fe20000000f00 */
[----:B------:R-:W-:Y:S02]  /*6630*/  IMAD R31, R38, R31, RZ ;  /* 0x0000001f261f7224 */ /* 0x000fe400078e02ff */
[-C--:B------:R-:W-:Y:S01]  /*6640*/  IMAD R26, R4, R39.reuse, R26 ;  /* 0x00000027041a7224 */ /* 0x080fe200078e021a */
[----:B------:R-:W-:Y:S01]  /*6650*/  I2IP.S8.S32.SAT R4, R2, R0, R3 ;  /* 0x0000000002047239 */ /* 0x000fe20000001403 */
[-C--:B------:R-:W-:Y:S02]  /*6660*/  IMAD R31, R46, R39.reuse, R31 ;  /* 0x000000272e1f7224 */ /* 0x080fe400078e021f */
[-C--:B------:R-:W-:Y:S01]  /*6670*/  IMAD R28, R5, R39.reuse, R28 ;  /* 0x00000027051c7224 */ /* 0x080fe200078e021c */
[----:B------:R-:W-:Y:S01]  /*6680*/  I2IP.S8.S32.SAT R5, R27, R22, RZ ;  /* 0x000000161b057239 */ /* 0x000fe200000014ff */
[----:B------:R-:W-:Y:S02]  /*6690*/  IMAD R30, R38, R34, RZ ;  /* 0x00000022261e7224 */ /* 0x000fe400078e02ff */
[----:B------:R-:W-:Y:S01]  /*66a0*/  IMAD R29, R6, R39, R29 ;  /* 0x00000027061d7224 */ /* 0x000fe200078e021d */
[----:B------:R-:W-:Y:S01]  /*66b0*/  I2IP.S8.S32.SAT R6, R31, R26, RZ ;  /* 0x0000001a1f067239 */ /* 0x000fe200000014ff */
[----:B------:R-:W-:Y:S01]  /*66c0*/  IMAD R35, R38, R35, RZ ;  /* 0x0000002326237224 */ /* 0x000fe200078e02ff */
[----:B------:R-:W-:Y:S01]  /*66d0*/  I2IP.S8.S32.SAT R5, R21, R20, R5 ;  /* 0x0000001415057239 */ /* 0x000fe20000001405 */
[-C--:B------:R-:W-:Y:S01]  /*66e0*/  IMAD R30, R7, R39.reuse, R30 ;  /* 0x00000027071e7224 */ /* 0x080fe200078e021e */
[----:B------:R-:W-:Y:S01]  /*66f0*/  I2IP.S8.S32.SAT R6, R25, R24, R6 ;  /* 0x0000001819067239 */ /* 0x000fe20000001406 */
[----:B------:R-:W-:Y:S05]  /*6700*/  IMAD R35, R47, R39, R35 ;  /* 0x000000272f237224 */ /* 0x000fea00078e0223 */
[----:B------:R-:W-:Y:S04]  /*6710*/  I2IP.S8.S32.SAT R7, R35, R30, RZ ;  /* 0x0000001e23077239 */ /* 0x000fe800000014ff */
[----:B------:R-:W-:Y:S05]  /*6720*/  I2IP.S8.S32.SAT R7, R29, R28, R7 ;  /* 0x0000001c1d077239 */ /* 0x000fea0000001407 */
[----:B------:R1:W-:Y:S01]  /*6730*/  STS.128 [R78+0x1010], R4 ;  /* 0x001010044e007388 */ /* 0x0003e20000000c00 */
[----:B------:R-:W-:Y:S01]  /*6740*/  @!PT LDS RZ, [RZ] ;  /* 0x00000000fffff984 */ /* 0x000fe20000000800 */
[----:B------:R-:W-:Y:S01]  /*6750*/  @!PT LDS RZ, [RZ] ;  /* 0x00000000fffff984 */ /* 0x000fe20000000800 */
[----:B------:R-:W-:Y:S01]  /*6760*/  @!PT LDS RZ, [RZ] ;  /* 0x00000000fffff984 */ /* 0x000fe20000000800 */
[----:B------:R-:W-:Y:S01]  /*6770*/  @!PT LDS RZ, [RZ] ;  /* 0x00000000fffff984 */ /* 0x000fe20000000800 */
[----:B------:R3:W-:Y:S07]  /*6780*/  MEMBAR.ALL.CTA ;  /* 0x0000000000007992 */ /* 0x0007ee0000008000 */
[----:B---3--:R-:W3:Y:S02]  /*6790*/  FENCE.VIEW.ASYNC.S ;  /* 0x00000000000073c6 */ /* 0x008ee40000000000 */
[----:B---3--:R-:W-:Y:S06]  /*67a0*/  BAR.SYNC.DEFER_BLOCKING 0x1, 0x80 ;  /* 0x0042000000007b1d */ /* 0x008fec0000010000 */
[----:B------:R-:W-:Y:S05]  /*67b0*/  @P0 BRA `(.L_x_101) ;  /* 0x0000000000300947 */ /* 0x000fea0003800000 */
[----:B------:R-:W-:Y:S02]  /*67c0*/  UIADD3 UR4, UPT, UPT, UR44, 0x1200, URZ ;  /* 0x000012002c047890 */ /* 0x000fe4000fffe0ff */
[----:B------:R-:W-:Y:S02]  /*67d0*/  USHF.L.U32 UR9, UR45, 0x6, URZ ;  /* 0x000000062d097899 */ /* 0x000fe400080006ff */
[----:B------:R-:W-:Y:S02]  /*67e0*/  USHF.L.U32 UR10, UR46, 0x6, URZ ;  /* 0x000000062e0a7899 */ /* 0x000fe400080006ff */
[----:B------:R-:W-:Y:S01]  /*67f0*/  MOV R86, UR4 ;  /* 0x0000000400567c02 */ /* 0x000fe20008000f00 */
[----:B------:R-:W-:Y:S01]  /*6800*/  UIADD3 UR4, UP0, UPT, UR62, 0x680, URZ ;  /* 0x000006803e047890 */ /* 0x000fe2000ff1e0ff */
[----:B------:R-:W-:Y:S02]  /*6810*/  UMOV UR11, UR36 ;  /* 0x00000024000b7c82 */ /* 0x000fe40008000000 */
[----:B------:R-:W-:Y:S01]  /*6820*/  R2UR UR8, R86 ;  /* 0x00000000560872ca */ /* 0x000fe200000e0000 */
[----:B------:R-:W-:Y:S11]  /*6830*/  UIADD3.X UR5, UPT, UPT, URZ, UR63, URZ, UP0, !UPT ;  /* 0x0000003fff057290 */ /* 0x000ff600087fe4ff */
[----:B------:R-:W-:Y:S01]  /*6840*/  @!UPT UIADD3 URZ, UPT, UPT, URZ, URZ, URZ ;  /* 0x000000fffffff290 */ /* 0x000fe2000fffe0ff */
[----:B------:R3:W-:Y:S01]  /*6850*/  UTMASTG.3D [UR8], [UR4] ;  /* 0x00000008040073b5 */ /* 0x0007e20008010000 */
[----:B------:R0:W-:Y:S01]  /*6860*/  UTMACMDFLUSH ;  /* 0x00000000000079b7 */ /* 0x0001e20000000000 */
[----:B---3--:R-:W-:Y:S04]  /*6870*/  DEPBAR.LE SB0, 0x0 ;  /* 0x000080000000791a */ /* 0x008fe80000000000 */
.L_x_101:
[----:B------:R-:W-:Y:S05]  /*6880*/  BSYNC.RECONVERGENT B0 ;  /* 0x0000000000007941 */ /* 0x000fea0003800200 */
.L_x_100:
[----:B------:R-:W-:Y:S01]  /*6890*/  BAR.SYNC.DEFER_BLOCKING 0x1, 0x80 ;  /* 0x0042000000007b1d */ /* 0x000fe20000010000 */
[----:B------:R-:W-:Y:S01]  /*68a0*/  ISETP.NE.AND P0, PT, R82, 0x2, PT ;  /* 0x000000025200780c */ /* 0x000fe20003f05270 */
[----:B------:R-:W-:Y:S01]  /*68b0*/  UISETP.NE.AND UP0, UPT, UR47, URZ, UPT ;  /* 0x000000ff2f00728c */ /* 0x000fe2000bf05270 */
[----:B------:R-:W-:Y:S01]  /*68c0*/  ISETP.NE.AND P1, PT, R36, 0x4, PT ;  /* 0x000000042400780c */ /* 0x000fe20003f25270 */
[----:B------:R-:W-:Y:S01]  /*68d0*/  UIADD3 UR45, UPT, UPT, UR37, UR60, URZ ;  /* 0x0000003c252d7290 */ /* 0x000fe2000fffe0ff */
[----:B------:R-:W-:Y:S01]  /*68e0*/  SEL R2, RZ, 0x1, P0 ;  /* 0x00000001ff027807 */ /* 0x000fe20000000000 */
[----:B------:R-:W-:Y:S01]  /*68f0*/  UIADD3 UR46, UPT, UPT, UR38, UR57, URZ ;  /* 0x00000039262e7290 */ /* 0x000fe2000fffe0ff */
[----:B------:R-:W-:Y:S02]  /*6900*/  SEL R0, RZ, 0x1, P1 ;  /* 0x00000001ff007807 */ /* 0x000fe40000800000 */
[----:B------:R-:W-:Y:S02]  /*6910*/  LOP3.LUT R84, R84, R2, RZ, 0x3c, !PT ;  /* 0x0000000254547212 */ /* 0x000fe400078e3cff */
[----:B------:R-:W-:Y:S02]  /*6920*/  LOP3.LUT R85, R85, R0, RZ, 0x3c, !PT ;  /* 0x0000000055557212 */ /* 0x000fe400078e3cff */
[----:B------:R-:W-:Y:S02]  /*6930*/  SEL R82, R82, RZ, P0 ;  /* 0x000000ff52527207 */ /* 0x000fe40000000000 */
[----:B------:R-:W-:Y:S01]  /*6940*/  SEL R36, R36, RZ, P1 ;  /* 0x000000ff24247207 */ /* 0x000fe20000800000 */
[----:B------:R-:W-:Y:S01]  /*6950*/  UMOV UR36, UR51 ;  /* 0x0000003300247c82 */ /* 0x000fe20008000000 */
[----:B------:R-:W-:Y:S05]  /*6960*/  BRA.U UP0, `(.L_x_102) ;  /* 0xffffffe500107547 */ /* 0x000fea000b83ffff */
[----:B------:R-:W-:Y:S05]  /*6970*/  EXIT ;  /* 0x000000000000794d */ /* 0x000fea0003800000 */
.L_x_24:
[----:B--2---:R2:W3:Y:S02]  /*6980*/  SYNCS.PHASECHK.TRANS64.TRYWAIT P0, [R0+URZ+0xe0], R2 ;  /* 0x0000e002000075a7 */ /* 0x0044e400080011ff */
[----:B---3--:R-:W-:Y:S05]  /*6990*/  @!P0 NANOSLEEP.SYNCS 0x989680 ;  /* 0x009896800000895d */ /* 0x008fea0003900000 */
[----:B------:R-:W3:Y:S02]  /*69a0*/  @!P0 SYNCS.PHASECHK.TRANS64 P0, [R0+URZ+0xe0], R2 ;  /* 0x0000e002000085a7 */ /* 0x000ee400080010ff */
[----:B---3--:R-:W-:Y:S05]  /*69b0*/  @!P0 BRA `(.L_x_24) ;  /* 0xfffffffc00f08947 */ /* 0x008fea000383ffff */
[----:B------:R-:W-:Y:S05]  /*69c0*/  BRA `(.L_x_103) ;  /* 0xffffffac00ec7947 */ /* 0x000fea000383ffff */
.L_x_27:
[----:B-1----:R-:W-:-:S07]  /*69d0*/  MOV R0, UR33 ;  /* 0x0000002100007c02 */ /* 0x002fce0008000f00 */
.L_x_104:
[----:B-1----:R1:W2:Y:S02]  /*69e0*/  SYNCS.PHASECHK.TRANS64.TRYWAIT P0, [R0+URZ+0x28], R3 ;  /* 0x00002803000075a7 */ /* 0x0022a400080011ff */
[----:B--2---:R-:W-:Y:S05]  /*69f0*/  @!P0 NANOSLEEP.SYNCS 0x989680 ;  /* 0x009896800000895d */ /* 0x004fea0003900000 */
[----:B------:R-:W2:Y:S02]  /*6a00*/  @!P0 SYNCS.PHASECHK.TRANS64 P0, [R0+URZ+0x28], R3 ;  /* 0x00002803000085a7 */ /* 0x000ea400080010ff */
[----:B--2---:R-:W-:Y:S05]  /*6a10*/  @!P0 BRA `(.L_x_104) ;  /* 0xfffffffc00f08947 */ /* 0x004fea000383ffff */
[----:B------:R-:W-:Y:S05]  /*6a20*/  BRA `(.L_x_26) ;  /* 0xffffffb000387947 */ /* 0x000fea000383ffff */
.L_x_34:
[----:B-1----:R-:W-:-:S07]  /*6a30*/  MOV R0, UR17 ;  /* 0x0000001100007c02 */ /* 0x002fce0008000f00 */
.L_x_105:
[----:B-1----:R1:W2:Y:S02]  /*6a40*/  SYNCS.PHASECHK.TRANS64.TRYWAIT P0, [R0+URZ+0x28], R3 ;  /* 0x00002803000075a7 */ /* 0x0022a400080011ff */
[----:B--2---:R-:W-:Y:S05]  /*6a50*/  @!P0 NANOSLEEP.SYNCS 0x989680 ;  /* 0x009896800000895d */ /* 0x004fea0003900000 */
[----:B------:R-:W2:Y:S02]  /*6a60*/  @!P0 SYNCS.PHASECHK.TRANS64 P0, [R0+URZ+0x28], R3 ;  /* 0x00002803000085a7 */ /* 0x000ea400080010ff */
[----:B--2---:R-:W-:Y:S05]  /*6a70*/  @!P0 BRA `(.L_x_105) ;  /* 0xfffffffc00f08947 */ /* 0x004fea000383ffff */
[----:B------:R-:W-:Y:S05]  /*6a80*/  BRA `(.L_x_33) ;  /* 0xffffffb000fc7947 */ /* 0x000fea000383ffff */
.L_x_39:
[----:B-1----:R1:W2:Y:S02]  /*6a90*/  SYNCS.PHASECHK.TRANS64.TRYWAIT P0, [R3+URZ+0x70], R0 ;  /* 0x00007000030075a7 */ /* 0x0022a400080011ff */
[----:B--2---:R-:W-:Y:S05]  /*6aa0*/  @!P0 NANOSLEEP.SYNCS 0x989680 ;  /* 0x009896800000895d */ /* 0x004fea0003900000 */
[----:B------:R-:W2:Y:S02]  /*6ab0*/  @!P0 SYNCS.PHASECHK.TRANS64 P0, [R3+URZ+0x70], R0 ;  /* 0x00007000030085a7 */ /* 0x000ea400080010ff */
[----:B--2---:R-:W-:Y:S05]  /*6ac0*/  @!P0 BRA `(.L_x_39) ;  /* 0xfffffffc00f08947 */ /* 0x004fea000383ffff */
[----:B------:R-:W-:Y:S05]  /*6ad0*/  BRA `(.L_x_106) ;  /* 0xffffffb400a87947 */ /* 0x000fea000383ffff */
.L_x_43:
[----:B------:R-:W-:-:S07]  /*6ae0*/  MOV R0, UR4 ;  /* 0x0000000400007c02 */ /* 0x000fce0008000f00 */
.L_x_107:
[----:B-1----:R1:W2:Y:S02]  /*6af0*/  SYNCS.PHASECHK.TRANS64.TRYWAIT P0, [R0+URZ], R2 ;  /* 0x00000002000075a7 */ /* 0x0022a400080011ff */
[----:B--2---:R-:W-:Y:S05]  /*6b00*/  @!P0 NANOSLEEP.SYNCS 0x989680 ;  /* 0x009896800000895d */ /* 0x004fea0003900000 */
[----:B------:R-:W2:Y:S02]  /*6b10*/  @!P0 SYNCS.PHASECHK.TRANS64 P0, [R0+URZ], R2 ;  /* 0x00000002000085a7 */ /* 0x000ea400080010ff */
[----:B--2---:R-:W-:Y:S05]  /*6b20*/  @!P0 BRA `(.L_x_107) ;  /* 0xfffffffc00f08947 */ /* 0x004fea000383ffff */
[----:B------:R-:W-:Y:S05]  /*6b30*/  BRA `(.L_x_108) ;  /* 0xffffffbc004c7947 */ /* 0x000fea000383ffff */
.L_x_44:
[----:B------:R-:W-:-:S07]  /*6b40*/  MOV R0, UR5 ;  /* 0x0000000500007c02 */ /* 0x000fce0008000f00 */
.L_x_109:
[----:B-1----:R1:W2:Y:S02]  /*6b50*/  SYNCS.PHASECHK.TRANS64.TRYWAIT P0, [R0+URZ], R3 ;  /* 0x00000003000075a7 */ /* 0x0022a400080011ff */
[----:B--2---:R-:W-:Y:S05]  /*6b60*/  @!P0 NANOSLEEP.SYNCS 0x989680 ;  /* 0x009896800000895d */ /* 0x004fea0003900000 */
[----:B------:R-:W2:Y:S02]  /*6b70*/  @!P0 SYNCS.PHASECHK.TRANS64 P0, [R0+URZ], R3 ;  /* 0x00000003000085a7 */ /* 0x000ea400080010ff */
[----:B--2---:R-:W-:Y:S05]  /*6b80*/  @!P0 BRA `(.L_x_109) ;  /* 0xfffffffc00f08947 */ /* 0x004fea000383ffff */
[----:B------:R-:W-:Y:S05]  /*6b90*/  BRA `(.L_x_110) ;  /* 0xffffffbc00587947 */ /* 0x000fea000383ffff */
.L_x_45:
[----:B------:R-:W-:-:S07]  /*6ba0*/  MOV R0, UR5 ;  /* 0x0000000500007c02 */ /* 0x000fce0008000f00 */
.L_x_111:
[----:B-1----:R1:W2:Y:S02]  /*6bb0*/  SYNCS.PHASECHK.TRANS64.TRYWAIT P0, [R0+URZ], R3 ;  /* 0x00000003000075a7 */ /* 0x0022a400080011ff */
[----:B--2---:R-:W-:Y:S05]  /*6bc0*/  @!P0 NANOSLEEP.SYNCS 0x989680 ;  /* 0x009896800000895d */ /* 0x004fea0003900000 */
[----:B------:R-:W2:Y:S02]  /*6bd0*/  @!P0 SYNCS.PHASECHK.TRANS64 P0, [R0+URZ], R3 ;  /* 0x00000003000085a7 */ /* 0x000ea400080010ff */
[----:B--2---:R-:W-:Y:S05]  /*6be0*/  @!P0 BRA `(.L_x_111) ;  /* 0xfffffffc00f08947 */ /* 0x004fea000383ffff */
[----:B------:R-:W-:Y:S05]  /*6bf0*/  BRA `(.L_x_112) ;  /* 0xffffffbc00647947 */ /* 0x000fea000383ffff */
.L_x_46:
[----:B------:R-:W-:-:S07]  /*6c00*/  MOV R0, UR5 ;  /* 0x0000000500007c02 */ /* 0x000fce0008000f00 */
.L_x_113:
[----:B-1----:R1:W2:Y:S02]  /*6c10*/  SYNCS.PHASECHK.TRANS64.TRYWAIT P0, [R0+URZ], R3 ;  /* 0x00000003000075a7 */ /* 0x0022a400080011ff */
[----:B--2---:R-:W-:Y:S05]  /*6c20*/  @!P0 NANOSLEEP.SYNCS 0x989680 ;  /* 0x009896800000895d */ /* 0x004fea0003900000 */
[----:B------:R-:W2:Y:S02]  /*6c30*/  @!P0 SYNCS.PHASECHK.TRANS64 P0, [R0+URZ], R3 ;  /* 0x00000003000085a7 */ /* 0x000ea400080010ff */
[----:B--2---:R-:W-:Y:S05]  /*6c40*/  @!P0 BRA `(.L_x_113) ;  /* 0xfffffffc00f08947 */ /* 0x004fea000383ffff */
[----:B------:R-:W-:Y:S05]  /*6c50*/  BRA `(.L_x_114) ;  /* 0xffffffbc00707947 */ /* 0x000fea000383ffff */
.L_x_49:
[----:B--2---:R2:W3:Y:S02]  /*6c60*/  SYNCS.PHASECHK.TRANS64.TRYWAIT P0, [R2+URZ+0xd0], R4 ;  /* 0x0000d004020075a7 */ /* 0x0044e400080011ff */
[----:B---3--:R-:W-:Y:S05]  /*6c70*/  @!P0 NANOSLEEP.SYNCS 0x989680 ;  /* 0x009896800000895d */ /* 0x008fea0003900000 */
[----:B------:R-:W3:Y:S02]  /*6c80*/  @!P0 SYNCS.PHASECHK.TRANS64 P0, [R2+URZ+0xd0], R4 ;  /* 0x0000d004020085a7 */ /* 0x000ee400080010ff */
[----:B---3--:R-:W-:Y:S05]  /*6c90*/  @!P0 BRA `(.L_x_49) ;  /* 0xfffffffc00f08947 */ /* 0x008fea000383ffff */
[----:B------:R-:W-:Y:S05]  /*6ca0*/  BRA `(.L_x_115) ;  /* 0xffffffbc00cc7947 */ /* 0x000fea000383ffff */
.L_x_50:
[----:B------:R-:W-:-:S07]  /*6cb0*/  MOV R2, UR4 ;  /* 0x0000000400027c02 */ /* 0x000fce0008000f00 */
.L_x_116:
[----:B--2---:R2:W3:Y:S02]  /*6cc0*/  SYNCS.PHASECHK.TRANS64.TRYWAIT P0, [R2+URZ+0x80], R5 ;  /* 0x00008005020075a7 */ /* 0x0044e400080011ff */
[----:B---3--:R-:W-:Y:S05]  /*6cd0*/  @!P0 NANOSLEEP.SYNCS 0x989680 ;  /* 0x009896800000895d */ /* 0x008fea0003900000 */
[----:B------:R-:W3:Y:S02]  /*6ce0*/  @!P0 SYNCS.PHASECHK.TRANS64 P0, [R2+URZ+0x80], R5 ;  /* 0x00008005020085a7 */ /* 0x000ee400080010ff */
[----:B---3--:R-:W-:Y:S05]  /*6cf0*/  @!P0 BRA `(.L_x_116) ;  /* 0xfffffffc00f08947 */ /* 0x008fea000383ffff */
[----:B------:R-:W-:Y:S05]  /*6d00*/  BRA `(.L_x_117) ;  /* 0xffffffbc00dc7947 */ /* 0x000fea000383ffff */
.L_x_51:
[----:B--2---:R2:W3:Y:S02]  /*6d10*/  SYNCS.PHASECHK.TRANS64.TRYWAIT P1, [R2+URZ+0x70], R4 ;  /* 0x00007004020075a7 */ /* 0x0044e400080211ff */
[----:B---3--:R-:W-:Y:S05]  /*6d20*/  @!P1 NANOSLEEP.SYNCS 0x989680 ;  /* 0x009896800000995d */ /* 0x008fea0003900000 */
[----:B------:R-:W3:Y:S02]  /*6d30*/  @!P1 SYNCS.PHASECHK.TRANS64 P1, [R2+URZ+0x70], R4 ;  /* 0x00007004020095a7 */ /* 0x000ee400080210ff */
[----:B---3--:R-:W-:Y:S05]  /*6d40*/  @!P1 BRA `(.L_x_51) ;  /* 0xfffffffc00f09947 */ /* 0x008fea000383ffff */
[----:B------:R-:W-:Y:S05]  /*6d50*/  BRA `(.L_x_118) ;  /* 0xffffffc0000c7947 */ /* 0x000fea000383ffff */
.L_x_54:
[----:B------:R-:W-:-:S07]  /*6d60*/  MOV R0, UR4 ;  /* 0x0000000400007c02 */ /* 0x000fce0008000f00 */
.L_x_119:
[----:B--2---:R2:W3:Y:S02]  /*6d70*/  SYNCS.PHASECHK.TRANS64.TRYWAIT P0, [R0+URZ+0x80], R2 ;  /* 0x00008002000075a7 */ /* 0x0044e400080011ff */
[----:B---3--:R-:W-:Y:S05]  /*6d80*/  @!P0 NANOSLEEP.SYNCS 0x989680 ;  /* 0x009896800000895d */ /* 0x008fea0003900000 */
[----:B------:R-:W3:Y:S02]  /*6d90*/  @!P0 SYNCS.PHASECHK.TRANS64 P0, [R0+URZ+0x80], R2 ;  /* 0x00008002000085a7 */ /* 0x000ee400080010ff */
[----:B---3--:R-:W-:Y:S05]  /*6da0*/  @!P0 BRA `(.L_x_119) ;  /* 0xfffffffc00f08947 */ /* 0x008fea000383ffff */
[----:B------:R-:W-:Y:S05]  /*6db0*/  BRA `(.L_x_53) ;  /* 0xffffffc000607947 */ /* 0x000fea000383ffff */
.L_x_61:
[----:B-1----:R1:W2:Y:S02]  /*6dc0*/  SYNCS.PHASECHK.TRANS64.TRYWAIT P1, [R0+URZ+0x70], R2 ;  /* 0x00007002000075a7 */ /* 0x0022a400080211ff */
[----:B--2---:R-:W-:Y:S05]  /*6dd0*/  @!P1 NANOSLEEP.SYNCS 0x989680 ;  /* 0x009896800000995d */ /* 0x004fea0003900000 */
[----:B------:R-:W2:Y:S02]  /*6de0*/  @!P1 SYNCS.PHASECHK.TRANS64 P1, [R0+URZ+0x70], R2 ;  /* 0x00007002000095a7 */ /* 0x000ea400080210ff */
[----:B--2---:R-:W-:Y:S05]  /*6df0*/  @!P1 BRA `(.L_x_61) ;  /* 0xfffffffc00f09947 */ /* 0x004fea000383ffff */
[----:B------:R-:W-:Y:S05]  /*6e00*/  BRA `(.L_x_120) ;  /* 0xffffffc400c47947 */ /* 0x000fea000383ffff */
.L_x_62:
[----:B------:R-:W-:-:S07]  /*6e10*/  MOV R2, UR23 ;  /* 0x0000001700027c02 */ /* 0x000fce0008000f00 */
.L_x_121:
[----:B-1----:R1:W2:Y:S02]  /*6e20*/  SYNCS.PHASECHK.TRANS64.TRYWAIT P0, [R2+URZ+0xb0], R0 ;  /* 0x0000b000020075a7 */ /* 0x0022a400080011ff */
[----:B--2---:R-:W-:Y:S05]  /*6e30*/  @!P0 NANOSLEEP.SYNCS 0x989680 ;  /* 0x009896800000895d */ /* 0x004fea0003900000 */
[----:B------:R-:W2:Y:S02]  /*6e40*/  @!P0 SYNCS.PHASECHK.TRANS64 P0, [R2+URZ+0xb0], R0 ;  /* 0x0000b000020085a7 */ /* 0x000ea400080010ff */
[----:B--2---:R-:W-:Y:S05]  /*6e50*/  @!P0 BRA `(.L_x_121) ;  /* 0xfffffffc00f08947 */ /* 0x004fea000383ffff */
[----:B------:R-:W-:Y:S05]  /*6e60*/  BRA `(.L_x_122) ;  /* 0xffffffc800147947 */ /* 0x000fea000383ffff */
.L_x_65:
[----:B------:R-:W-:Y:S07]  /*6e70*/  MOV R0, UR5 ;  /* 0x0000000500007c02 */ /* 0x000fee0008000f00 */
.L_x_123:
[----:B-1----:R1:W2:Y:S02]  /*6e80*/  SYNCS.PHASECHK.TRANS64.TRYWAIT P0, [R0+URZ], R2 ;  /* 0x00000002000075a7 */ /* 0x0022a400080011ff */
[----:B--2---:R-:W-:Y:S05]  /*6e90*/  @!P0 NANOSLEEP.SYNCS 0x989680 ;  /* 0x009896800000895d */ /* 0x004fea0003900000 */
[----:B------:R-:W2:Y:S02]  /*6ea0*/  @!P0 SYNCS.PHASECHK.TRANS64 P0, [R0+URZ], R2 ;  /* 0x00000002000085a7 */ /* 0x000ea400080010ff */
[----:B--2---:R-:W-:Y:S05]  /*6eb0*/  @!P0 BRA `(.L_x_123) ;  /* 0xfffffffc00f08947 */ /* 0x004fea000383ffff */
[----:B------:R-:W-:Y:S05]  /*6ec0*/  BRA `(.L_x_64) ;  /* 0xffffffc800307947 */ /* 0x000fea000383ffff */
.L_x_68:
[----:B------:R-:W-:-:S07]  /*6ed0*/  MOV R0, UR4 ;  /* 0x0000000400007c02 */ /* 0x000fce0008000f00 */
.L_x_124:
[----:B--2---:R2:W4:Y:S02]  /*6ee0*/  SYNCS.PHASECHK.TRANS64.TRYWAIT P0, [R0+URZ], R2 ;  /* 0x00000002000075a7 */ /* 0x00452400080011ff */
[----:B----4-:R-:W-:Y:S05]  /*6ef0*/  @!P0 NANOSLEEP.SYNCS 0x989680 ;  /* 0x009896800000895d */ /* 0x010fea0003900000 */
[----:B------:R-:W4:Y:S02]  /*6f00*/  @!P0 SYNCS.PHASECHK.TRANS64 P0, [R0+URZ], R2 ;  /* 0x00000002000085a7 */ /* 0x000f2400080010ff */
[----:B----4-:R-:W-:Y:S05]  /*6f10*/  @!P0 BRA `(.L_x_124) ;  /* 0xfffffffc00f08947 */ /* 0x010fea000383ffff */
[----:B------:R-:W-:Y:S05]  /*6f20*/  BRA `(.L_x_125) ;  /* 0xffffffc800e47947 */ /* 0x000fea000383ffff */
.L_x_69:
[----:B------:R-:W-:-:S07]  /*6f30*/  MOV R0, UR5 ;  /* 0x0000000500007c02 */ /* 0x000fce0008000f00 */
.L_x_126:
[----:B-1----:R1:W2:Y:S02]  /*6f40*/  SYNCS.PHASECHK.TRANS64.TRYWAIT P0, [R0+URZ], R3 ;  /* 0x00000003000075a7 */ /* 0x0022a400080011ff */
[----:B--2---:R-:W-:Y:S05]  /*6f50*/  @!P0 NANOSLEEP.SYNCS 0x989680 ;  /* 0x009896800000895d */ /* 0x004fea0003900000 */
[----:B------:R-:W2:Y:S02]  /*6f60*/  @!P0 SYNCS.PHASECHK.TRANS64 P0, [R0+URZ], R3 ;  /* 0x00000003000085a7 */ /* 0x000ea400080010ff */
[----:B--2---:R-:W-:Y:S05]  /*6f70*/  @!P0 BRA `(.L_x_126) ;  /* 0xfffffffc00f08947 */ /* 0x004fea000383ffff */
[----:B------:R-:W-:Y:S05]  /*6f80*/  BRA `(.L_x_127) ;  /* 0xffffffc800f07947 */ /* 0x000fea000383ffff */
.L_x_70:
[----:B------:R-:W-:-:S07]  /*6f90*/  MOV R0, UR5 ;  /* 0x0000000500007c02 */ /* 0x000fce0008000f00 */
.L_x_128:
[----:B-1----:R1:W2:Y:S02]  /*6fa0*/  SYNCS.PHASECHK.TRANS64.TRYWAIT P0, [R0+URZ], R3 ;  /* 0x00000003000075a7 */ /* 0x0022a400080011ff */
[----:B--2---:R-:W-:Y:S05]  /*6fb0*/  @!P0 NANOSLEEP.SYNCS 0x989680 ;  /* 0x009896800000895d */ /* 0x004fea0003900000 */
[----:B------:R-:W2:Y:S02]  /*6fc0*/  @!P0 SYNCS.PHASECHK.TRANS64 P0, [R0+URZ], R3 ;  /* 0x00000003000085a7 */ /* 0x000ea400080010ff */
[----:B--2---:R-:W-:Y:S05]  /*6fd0*/  @!P0 BRA `(.L_x_128) ;  /* 0xfffffffc00f08947 */ /* 0x004fea000383ffff */
[----:B------:R-:W-:Y:S05]  /*6fe0*/  BRA `(.L_x_129) ;  /* 0xffffffc800fc7947 */ /* 0x000fea000383ffff */
.L_x_71:
[----:B-1----:R-:W-:-:S07]  /*6ff0*/  MOV R0, UR4 ;  /* 0x0000000400007c02 */ /* 0x002fce0008000f00 */
.L_x_130:
[----:B-1----:R1:W2:Y:S02]  /*7000*/  SYNCS.PHASECHK.TRANS64.TRYWAIT P0, [R0+URZ], R2 ;  /* 0x00000002000075a7 */ /* 0x0022a400080011ff */
[----:B--2---:R-:W-:Y:S05]  /*7010*/  @!P0 NANOSLEEP.SYNCS 0x989680 ;  /* 0x009896800000895d */ /* 0x004fea0003900000 */
[----:B------:R-:W2:Y:S02]  /*7020*/  @!P0 SYNCS.PHASECHK.TRANS64 P0, [R0+URZ], R2 ;  /* 0x00000002000085a7 */ /* 0x000ea400080010ff */
[----:B--2---:R-:W-:Y:S05]  /*7030*/  @!P0 BRA `(.L_x_130) ;  /* 0xfffffffc00f08947 */ /* 0x004fea000383ffff */
[----:B------:R-:W-:Y:S05]  /*7040*/  BRA `(.L_x_131) ;  /* 0xffffffcc00087947 */ /* 0x000fea000383ffff */
.L_x_76:
[----:B---3--:R3:W4:Y:S02]  /*7050*/  SYNCS.PHASECHK.TRANS64.TRYWAIT P0, [R7+URZ+0x70], R0 ;  /* 0x00007000070075a7 */ /* 0x00872400080011ff */
[----:B----4-:R-:W-:Y:S05]  /*7060*/  @!P0 NANOSLEEP.SYNCS 0x989680 ;  /* 0x009896800000895d */ /* 0x010fea0003900000 */
[----:B------:R-:W4:Y:S02]  /*7070*/  @!P0 SYNCS.PHASECHK.TRANS64 P0, [R7+URZ+0x70], R0 ;  /* 0x00007000070085a7 */ /* 0x000f2400080010ff */
[----:B----4-:R-:W-:Y:S05]  /*7080*/  @!P0 BRA `(.L_x_76) ;  /* 0xfffffffc00f08947 */ /* 0x010fea000383ffff */
[----:B------:R-:W-:Y:S05]  /*7090*/  BRA `(.L_x_132) ;  /* 0xffffffd0001c7947 */ /* 0x000fea000383ffff */
.L_x_79:
[----:B-1----:R-:W-:Y:S07]  /*70a0*/  MOV R0, UR17 ;  /* 0x0000001100007c02 */ /* 0x002fee0008000f00 */
.L_x_133:
[----:B-1----:R1:W3:Y:S02]  /*70b0*/  SYNCS.PHASECHK.TRANS64.TRYWAIT P2, [R0+URZ+0x68], R7 ;  /* 0x00006807000075a7 */ /* 0x0022e400080411ff */
[----:B---3--:R-:W-:Y:S05]  /*70c0*/  @!P2 NANOSLEEP.SYNCS 0x989680 ;  /* 0x009896800000a95d */ /* 0x008fea0003900000 */
[----:B------:R-:W3:Y:S02]  /*70d0*/  @!P2 SYNCS.PHASECHK.TRANS64 P2, [R0+URZ+0x68], R7 ;  /* 0x000068070000a5a7 */ /* 0x000ee400080410ff */
[----:B---3--:R-:W-:Y:S05]  /*70e0*/  @!P2 BRA `(.L_x_133) ;  /* 0xfffffffc00f0a947 */ /* 0x008fea000383ffff */
[----:B------:R-:W-:Y:S05]  /*70f0*/  BRA `(.L_x_78) ;  /* 0xffffffd4007c7947 */ /* 0x000fea000383ffff */
.L_x_82:
[----:B-1----:R-:W-:Y:S07]  /*7100*/  MOV R0, UR17 ;  /* 0x0000001100007c02 */ /* 0x002fee0008000f00 */
.L_x_134:
[----:B-1----:R1:W3:Y:S02]  /*7110*/  SYNCS.PHASECHK.TRANS64.TRYWAIT P0, [R0+URZ+0x58], R6 ;  /* 0x00005806000075a7 */ /* 0x0022e400080011ff */
[----:B---3--:R-:W-:Y:S05]  /*7120*/  @!P0 NANOSLEEP.SYNCS 0x989680 ;  /* 0x009896800000895d */ /* 0x008fea0003900000 */
[----:B------:R-:W3:Y:S02]  /*7130*/  @!P0 SYNCS.PHASECHK.TRANS64 P0, [R0+URZ+0x58], R6 ;  /* 0x00005806000085a7 */ /* 0x000ee400080010ff */
[----:B---3--:R-:W-:Y:S05]  /*7140*/  @!P0 BRA `(.L_x_134) ;  /* 0xfffffffc00f08947 */ /* 0x008fea000383ffff */
[----:B------:R-:W-:Y:S05]  /*7150*/  BRA `(.L_x_135) ;  /* 0xffffffd400cc7947 */ /* 0x000fea000383ffff */
.L_x_85:
[----:B---3--:R3:W1:Y:S02]  /*7160*/  SYNCS.PHASECHK.TRANS64.TRYWAIT P0, [R3+URZ+0x70], R0 ;  /* 0x00007000030075a7 */ /* 0x00866400080011ff */
[----:B-1----:R-:W-:Y:S05]  /*7170*/  @!P0 NANOSLEEP.SYNCS 0x989680 ;  /* 0x009896800000895d */ /* 0x002fea0003900000 */
[----:B------:R-:W1:Y:S02]  /*7180*/  @!P0 SYNCS.PHASECHK.TRANS64 P0, [R3+URZ+0x70], R0 ;  /* 0x00007000030085a7 */ /* 0x000e6400080010ff */
[----:B-1----:R-:W-:Y:S05]  /*7190*/  @!P0 BRA `(.L_x_85) ;  /* 0xfffffffc00f08947 */ /* 0x002fea000383ffff */
[----:B------:R-:W-:Y:S05]  /*71a0*/  BRA `(.L_x_136) ;  /* 0xffffffdc00147947 */ /* 0x000fea000383ffff */
.L_x_96:
[----:B-1----:R-:W-:Y:S04]  /*71b0*/  MOV R0, UR44 ;  /* 0x0000002c00007c02 */ /* 0x002fe80008000f00 */
[----:B------:R1:W2:Y:S03]  /*71c0*/  SYNCS.PHASECHK.TRANS64.TRYWAIT P1, [R0+URZ+0x50], R4 ;  /* 0x00005004000075a7 */ /* 0x0002a600080211ff */
[----:B--2---:R-:W-:Y:S05]  /*71d0*/  @!P1 NANOSLEEP.SYNCS 0x989680 ;  /* 0x009896800000995d */ /* 0x004fea0003900000 */
[----:B------:R-:W2:Y:S02]  /*71e0*/  @!P1 SYNCS.PHASECHK.TRANS64 P1, [R0+URZ+0x50], R4 ;  /* 0x00005004000095a7 */ /* 0x000ea400080210ff */
[----:B--2---:R-:W-:Y:S05]  /*71f0*/  @!P1 BRA `(.L_x_96) ;  /* 0xfffffffc00ec9947 */ /* 0x004fea000383ffff */
[----:B------:R-:W-:Y:S05]  /*7200*/  BRA `(.L_x_95) ;  /* 0xffffffe800647947 */ /* 0x000fea000383ffff */
.L_x_98:
[----:B------:R1:W1:Y:S02]  /*7210*/  SYNCS.PHASECHK.TRANS64.TRYWAIT P1, [R16+URZ+0x90], R3 ;  /* 0x00009003100075a7 */ /* 0x00026400080211ff */
[----:B-1----:R-:W-:Y:S05]  /*7220*/  @!P1 NANOSLEEP.SYNCS 0x989680 ;  /* 0x009896800000995d */ /* 0x002fea0003900000 */
[----:B------:R-:W1:Y:S02]  /*7230*/  @!P1 SYNCS.PHASECHK.TRANS64 P1, [R16+URZ+0x90], R3 ;  /* 0x00009003100095a7 */ /* 0x000e6400080210ff */
[----:B-1----:R-:W-:Y:S05]  /*7240*/  @!P1 BRA `(.L_x_98) ;  /* 0xfffffffc00f09947 */ /* 0x002fea000383ffff */
[----:B------:R-:W-:Y:S05]  /*7250*/  BRA `(.L_x_97) ;  /* 0xffffffe800a07947 */ /* 0x000fea000383ffff */
        .weak           $__internal_0_$__cuda_sm10x_tcgen05_guardrail_trap_col_being_dealloced_not_returned_by_alloc
        .type           $__internal_0_$__cuda_sm10x_tcgen05_guardrail_trap_col_being_dealloced_not_returned_by_alloc,@function
        .size           $__internal_0_$__cuda_sm10x_tcgen05_guardrail_trap_col_being_dealloced_not_returned_by_alloc,($__internal_1_$__cuda_sm10x_tcgen05_guardrail_trap_phase_invalid_during_alloc - $__internal_0_$__cuda_sm10x_tcgen05_guardrail_trap_col_being_dealloced_not_returned_by_alloc)
$__internal_0_$__cuda_sm10x_tcgen05_guardrail_trap_col_being_dealloced_not_returned_by_alloc:
[----:B------:R-:W-:Y:S05]  /*7260*/  BPT.TRAP 0x1 ;  /* 0x000000040000795c */ /* 0x000fea0000300000 */
[----:B------:R-:W-:-:S04]  /*7270*/  HFMA2 R3, -RZ, RZ, 0, 0 ;  /* 0x00000000ff037431 */ /* 0x000fc800000001ff */
[----:B------:R-:W-:Y:S05]  /*7280*/  RET.REL.NODEC R2 `(_ZN7cutlass13device_kernelINS_4gemm6kernel13GemmUniversalIN4cute5tupleIJiiiiEEENS1_10collective13CollectiveMmaINS1_35MainloopSm100TmaUmmaWarpSpecializedILi5ELi2ELi4ENS5_IJNS4_1CILi2EEESB_NSA_ILi1EEEEEEEENS5_IJNSA_ILi64EEESF_SF_EEEaNS5_IJlSC_lEEEaSH_NS4_8TiledMMAINS4_8MMA_AtomIJNS4_15SM100_MMA_S8_SSIaaiLi64ELi64ELNS4_4UMMA5MajorE0ELSM_0ELNSL_8SaturateE0EEEEEENS4_6LayoutINS5_IJSC_SC_SC_EEENS5_IJNSA_ILi0EEESS_SS_EEEEENS5_IJNS4_10UnderscoreESV_SV_EEEEENS4_23SM90_TMA_LOAD_MULTICASTENS4_14ComposedLayoutINS4_7SwizzleILi2ELi4ELi3EEENS4_18smem_ptr_flag_bitsILi8EEENSQ_INS5_IJNSA_ILi8EEESF_EEENS5_IJSF_SC_EEEEEEEvNS4_8identityESY_S18_vS19_EENS_8epilogue10collective18CollectiveEpilogueINS1B_23Sm100TmaWarpSpecializedILi1ELi1ELi32ELb0ELb0EEEJSG_NS5_IJNSQ_ISF_SC_EES1G_EEEaSH_aSH_NS1B_6fusion15FusionCallbacksIS1F_NS1I_17LinearCombinationIaiaiLNS_15FloatRoundStyleE2EEESG_S1H_JEEENS4_5SM1004TMEM4LOAD26SM100_TMEM_LOAD_16dp32b32xENS4_13SM90_TMA_LOADES18_NS4_39AutoVectorizingCopyWithAssumedAlignmentILi128EEENS4_14SM90_TMA_STOREES18_S1U_S1U_EEEvvEEEEvNT_6ParamsE) ;  /* 0xffffff8c025c7950 */ /* 0x000fea0003c3ffff */
        .weak           $__internal_1_$__cuda_sm10x_tcgen05_guardrail_trap_phase_invalid_during_alloc
        .type           $__internal_1_$__cuda_sm10x_tcgen05_guardrail_trap_phase_invalid_during_alloc,@function
        .size           $__internal_1_$__cuda_sm10x_tcgen05_guardrail_trap_phase_invalid_during_alloc,($__internal_2_$__cuda_sm10x_tcgen05_guardrail_trap_unallocated_columns_being_dealloced - $__internal_1_$__cuda_sm10x_tcgen05_guardrail_trap_phase_invalid_during_alloc)
$__internal_1_$__cuda_sm10x_tcgen05_guardrail_trap_phase_invalid_during_alloc:
[----:B------:R-:W-:Y:S05]  /*7290*/  BPT.TRAP 0x1 ;  /* 0x000000040000795c */ /* 0x000fea0000300000 */
[----:B------:R-:W-:-:S04]  /*72a0*/  MOV R5, 0x0 ;  /* 0x0000000000057802 */ /* 0x000fc80000000f00 */
[----:B------:R-:W-:Y:S05]  /*72b0*/  RET.REL.NODEC R4 `(_ZN7cutlass13device_kernelINS_4gemm6kernel13GemmUniversalIN4cute5tupleIJiiiiEEENS1_10collective13CollectiveMmaINS1_35MainloopSm100TmaUmmaWarpSpecializedILi5ELi2ELi4ENS5_IJNS4_1CILi2EEESB_NSA_ILi1EEEEEEEENS5_IJNSA_ILi64EEESF_SF_EEEaNS5_IJlSC_lEEEaSH_NS4_8TiledMMAINS4_8MMA_AtomIJNS4_15SM100_MMA_S8_SSIaaiLi64ELi64ELNS4_4UMMA5MajorE0ELSM_0ELNSL_8SaturateE0EEEEEENS4_6LayoutINS5_IJSC_SC_SC_EEENS5_IJNSA_ILi0EEESS_SS_EEEEENS5_IJNS4_10UnderscoreESV_SV_EEEEENS4_23SM90_TMA_LOAD_MULTICASTENS4_14ComposedLayoutINS4_7SwizzleILi2ELi4ELi3EEENS4_18smem_ptr_flag_bitsILi8EEENSQ_INS5_IJNSA_ILi8EEESF_EEENS5_IJSF_SC_EEEEEEEvNS4_8identityESY_S18_vS19_EENS_8epilogue10collective18CollectiveEpilogueINS1B_23Sm100TmaWarpSpecializedILi1ELi1ELi32ELb0ELb0EEEJSG_NS5_IJNSQ_ISF_SC_EES1G_EEEaSH_aSH_NS1B_6fusion15FusionCallbacksIS1F_NS1I_17LinearCombinationIaiaiLNS_15FloatRoundStyleE2EEESG_S1H_JEEENS4_5SM1004TMEM4LOAD26SM100_TMEM_LOAD_16dp32b32xENS4_13SM90_TMA_LOADES18_NS4_39AutoVectorizingCopyWithAssumedAlignmentILi128EEENS4_14SM90_TMA_STOREES18_S1U_S1U_EEEvvEEEEvNT_6ParamsE) ;  /* 0xffffff8c04507950 */ /* 0x000fea0003c3ffff */
        .weak           $__internal_2_$__cuda_sm10x_tcgen05_guardrail_trap_unallocated_columns_being_dealloced
        .type           $__internal_2_$__cuda_sm10x_tcgen05_guardrail_trap_unallocated_columns_being_dealloced,@function
        .size           $__internal_2_$__cuda_sm10x_tcgen05_guardrail_trap_unallocated_columns_being_dealloced,(.L_x_138 - $__internal_2_$__cuda_sm10x_tcgen05_guardrail_trap_unallocated_columns_being_dealloced)
$__internal_2_$__cuda_sm10x_tcgen05_guardrail_trap_unallocated_columns_being_dealloced:
[----:B------:R-:W-:Y:S05]  /*72c0*/  BPT.TRAP 0x1 ;  /* 0x000000040000795c */ /* 0x000fea0000300000 */
[----:B------:R-:W-:-:S04]  /*72d0*/  HFMA2 R3, -RZ, RZ, 0, 0 ;  /* 0x00000000ff037431 */ /* 0x000fc800000001ff */
[----:B------:R-:W-:Y:S05]  /*72e0*/  RET.REL.NODEC R2 `(_ZN7cutlass13device_kernelINS_4gemm6kernel13GemmUniversalIN4cute5tupleIJiiiiEEENS1_10collective13CollectiveMmaINS1_35MainloopSm100TmaUmmaWarpSpecializedILi5ELi2ELi4ENS5_IJNS4_1CILi2EEESB_NSA_ILi1EEEEEEEENS5_IJNSA_ILi64EEESF_SF_EEEaNS5_IJlSC_lEEEaSH_NS4_8TiledMMAINS4_8MMA_AtomIJNS4_15SM100_MMA_S8_SSIaaiLi64ELi64ELNS4_4UMMA5MajorE0ELSM_0ELNSL_8SaturateE0EEEEEENS4_6LayoutINS5_IJSC_SC_SC_EEENS5_IJNSA_ILi0EEESS_SS_EEEEENS5_IJNS4_10UnderscoreESV_SV_EEEEENS4_23SM90_TMA_LOAD_MULTICASTENS4_14ComposedLayoutINS4_7SwizzleILi2ELi4ELi3EEENS4_18smem_ptr_flag_bitsILi8EEENSQ_INS5_IJNSA_ILi8EEESF_EEENS5_IJSF_SC_EEEEEEEvNS4_8identityESY_S18_vS19_EENS_8epilogue10collective18CollectiveEpilogueINS1B_23Sm100TmaWarpSpecializedILi1ELi1ELi32ELb0ELb0EEEJSG_NS5_IJNSQ_ISF_SC_EES1G_EEEaSH_aSH_NS1B_6fusion15FusionCallbacksIS1F_NS1I_17LinearCombinationIaiaiLNS_15FloatRoundStyleE2EEESG_S1H_JEEENS4_5SM1004TMEM4LOAD26SM100_TMEM_LOAD_16dp32b32xENS4_13SM90_TMA_LOADES18_NS4_39AutoVectorizingCopyWithAssumedAlignmentILi128EEENS4_14SM90_TMA_STOREES18_S1U_S1U_EEEvvEEEEvNT_6ParamsE) ;  /* 0xffffff8c02447950 */ /* 0x000fea0003c3ffff */
.L_x_137:
[----:B------:R-:W-:-:S00]  /*72f0*/  BRA `(.L_x_137) ;  /* 0xfffffffc00fc7947 */ /* 0x000fc0000383ffff */
[----:B------:R-:W-:-:S00]  /*7300*/  NOP ;  /* 0x0000000000007918 */ /* 0x000fc00000000000 */
[----:B------:R-:W-:-:S00]  /*7310*/  NOP ;  /* 0x0000000000007918 */ /* 0x000fc00000000000 */
[----:B------:R-:W-:-:S00]  /*7320*/  NOP ;  /* 0x0000000000007918 */ /* 0x000fc00000000000 */
[----:B------:R-:W-:-:S00]  /*7330*/  NOP ;  /* 0x0000000000007918 */ /* 0x000fc00000000000 */
[----:B------:R-:W-:-:S00]  /*7340*/  NOP ;  /* 0x0000000000007918 */ /* 0x000fc00000000000 */
[----:B------:R-:W-:-:S00]  /*7350*/  NOP ;  /* 0x0000000000007918 */ /* 0x000fc00000000000 */
[----:B------:R-:W-:-:S00]  /*7360*/  NOP ;  /* 0x0000000000007918 */ /* 0x000fc00000000000 */
[----:B------:R-:W-:-:S00]  /*7370*/  NOP ;  /* 0x0000000000007918 */ /* 0x000fc00000000000 */
.L_x_138:


//--------------------- .nv.global.init           --------------------------
	.section	.nv.global.init,"aw",@progbits
.nv.global.init:
	.type		$str$27,@object
	.size		$str$27,($str$28 - $str$27)
$str$27:
        /*0000*/ 	.byte	0x28, 0x61, 0x64, 0x64, 0x72, 0x65, 0x73, 0x73, 0x20, 0x26, 0x20, 0x6d, 0x61, 0x73, 0x6b, 0x29
        /*0010*/ 	.byte	0x20, 0x3d, 0x3d, 0x20, 0x30, 0x00
	.type		$str$28,@object
	.size		$str$28,($str$26 - $str$28)
$str$28:
        /*0016*/ 	.byte	0x2f, 0x74, 0x6d, 0x70, 0x2f, 0x63, 0x75, 0x74, 0x6c, 0x61, 0x73, 0x73, 0x5f, 0x73, 0x77, 0x65
        /*0026*/ 	.byte	0x65, 0x70, 0x5f, 0x73, 0x72, 0x63, 0x2f, 0x69, 0x6e, 0x63, 0x6c, 0x75, 0x64, 0x65, 0x2f, 0x63
        /*0036*/ 	.byte	0x75, 0x74, 0x65, 0x2f, 0x70, 0x6f, 0x69, 0x6e, 0x74, 0x65, 0x72, 0x5f, 0x66, 0x6c, 0x61, 0x67
        /*0046*/ 	.byte	0x67, 0x65, 0x64, 0x2e, 0x68, 0x70, 0x70, 0x00
	.type		$str$26,@object
	.size		$str$26,($str$25 - $str$26)
$str$26:
        /*004e*/ 	.byte	0x2f, 0x74, 0x6d, 0x70, 0x2f, 0x63, 0x75, 0x74, 0x6c, 0x61, 0x73, 0x73, 0x5f, 0x73, 0x77, 0x65
        /*005e*/ 	.byte	0x65, 0x70, 0x5f, 0x73, 0x72, 0x63, 0x2f, 0x69, 0x6e, 0x63, 0x6c, 0x75, 0x64, 0x65, 0x2f, 0x63
        /*006e*/ 	.byte	0x75, 0x74, 0x65, 0x2f, 0x61, 0x74, 0x6f, 0x6d, 0x2f, 0x63, 0x6f, 0x70, 0x79, 0x5f, 0x74, 0x72
        /*007e*/ 	.byte	0x61, 0x69, 0x74, 0x73, 0x5f, 0x73, 0x6d, 0x31, 0x30, 0x30, 0x2e, 0x68, 0x70, 0x70, 0x00
	.type		$str$25,@object
	.size		$str$25,(__unnamed_1 - $str$25)
$str$25:
        /*008d*/ 	.byte	0x28, 0x28, 0x75, 0x69, 0x6e, 0x74, 0x33, 0x32, 0x5f, 0x74, 0x28, 0x74, 0x68, 0x72, 0x65, 0x61
        /*009d*/ 	.byte	0x64, 0x49, 0x64, 0x78, 0x2e, 0x78, 0x29, 0x20, 0x2f, 0x20, 0x33, 0x32, 0x29, 0x20, 0x25, 0x20
        /*00ad*/ 	.byte	0x34, 0x29, 0x20, 0x3d, 0x3d, 0x20, 0x28, 0x28, 0x28, 0x74, 0x6d, 0x65, 0x6d, 0x5f, 0x61, 0x64
        /*00bd*/ 	.byte	0x64, 0x72, 0x20, 0x3e, 0x3e, 0x20, 0x31, 0x36, 0x29, 0x20, 0x2f, 0x20, 0x33, 0x32, 0x29, 0x20
        /*00cd*/ 	.byte	0x25, 0x20, 0x34, 0x29, 0x00
	.type		__unnamed_1,@object
	.size		__unnamed_1,(__unnamed_2 - __unnamed_1)
__unnamed_1:
        /*00d2*/ 	.byte	0x61, 0x75, 0x74, 0x6f, 0x20, 0x63, 0x75, 0x74, 0x65, 0x3a, 0x3a, 0x61, 0x73, 0x5f, 0x70, 0x6f
        /* <DEDUP_REMOVED lines=24> */
        /*0262*/ 	.byte	0x00
	.type		__unnamed_2,@object
	.size		__unnamed_2,(.L_2 - __unnamed_2)
__unnamed_2:
        /* <DEDUP_REMOVED lines=41> */
.L_2:


//--------------------- .nv.shared._ZN7cutlass13device_kernelINS_4gemm6kernel13GemmUniversalIN4cute5tupleIJiiiiEEENS1_10collective13CollectiveMmaINS1_35MainloopSm100TmaUmmaWarpSpecializedILi5ELi2ELi4ENS5_IJNS4_1CILi2EEESB_NSA_ILi1EEEEEEEENS5_IJNSA_ILi64EEESF_SF_EEEaNS5_IJlSC_lEEEaSH_NS4_8TiledMMAINS4_8MMA_AtomIJNS4_15SM100_MMA_S8_SSIaaiLi64ELi64ELNS4_4UMMA5MajorE0ELSM_0ELNSL_8SaturateE0EEEEEENS4_6LayoutINS5_IJSC_SC_SC_EEENS5_IJNSA_ILi0EEESS_SS_EEEEENS5_IJNS4_10UnderscoreESV_SV_EEEEENS4_23SM90_TMA_LOAD_MULTICASTENS4_14ComposedLayoutINS4_7SwizzleILi2ELi4ELi3EEENS4_18smem_ptr_flag_bitsILi8EEENSQ_INS5_IJNSA_ILi8EEESF_EEENS5_IJSF_SC_EEEEEEEvNS4_8identityESY_S18_vS19_EENS_8epilogue10collective18CollectiveEpilogueINS1B_23Sm100TmaWarpSpecializedILi1ELi1ELi32ELb0ELb0EEEJSG_NS5_IJNSQ_ISF_SC_EES1G_EEEaSH_aSH_NS1B_6fusion15FusionCallbacksIS1F_NS1I_17LinearCombinationIaiaiLNS_15FloatRoundStyleE2EEESG_S1H_JEEENS4_5SM1004TMEM4LOAD26SM100_TMEM_LOAD_16dp32b32xENS4_13SM90_TMA_LOADES18_NS4_39AutoVectorizingCopyWithAssumedAlignmentILi128EEENS4_14SM90_TMA_STOREES18_S1U_S1U_EEEvvEEEEvNT_6ParamsE --------------------------
	.section	.nv.shared._ZN7cutlass13device_kernelINS_4gemm6kernel13GemmUniversalIN4cute5tupleIJiiiiEEENS1_10collective13CollectiveMmaINS1_35MainloopSm100TmaUmmaWarpSpecializedILi5ELi2ELi4ENS5_IJNS4_1CILi2EEESB_NSA_ILi1EEEEEEEENS5_IJNSA_ILi64EEESF_SF_EEEaNS5_IJlSC_lEEEaSH_NS4_8TiledMMAINS4_8MMA_AtomIJNS4_15SM100_MMA_S8_SSIaaiLi64ELi64ELNS4_4UMMA5MajorE0ELSM_0ELNSL_8SaturateE0EEEEEENS4_6LayoutINS5_IJSC_SC_SC_EEENS5_IJNSA_ILi0EEESS_SS_EEEEENS5_IJNS4_10UnderscoreESV_SV_EEEEENS4_23SM90_TMA_LOAD_MULTICASTENS4_14ComposedLayoutINS4_7SwizzleILi2ELi4ELi3EEENS4_18smem_ptr_flag_bitsILi8EEENSQ_INS5_IJNSA_ILi8EEESF_EEENS5_IJSF_SC_EEEEEEEvNS4_8identityESY_S18_vS19_EENS_8epilogue10collective18CollectiveEpilogueINS1B_23Sm100TmaWarpSpecializedILi1ELi1ELi32ELb0ELb0EEEJSG_NS5_IJNSQ_ISF_SC_EES1G_EEEaSH_aSH_NS1B_6fusion15FusionCallbacksIS1F_NS1I_17LinearCombinationIaiaiLNS_15FloatRoundStyleE2EEESG_S1H_JEEENS4_5SM1004TMEM4LOAD26SM100_TMEM_LOAD_16dp32b32xENS4_13SM90_TMA_LOADES18_NS4_39AutoVectorizingCopyWithAssumedAlignmentILi128EEENS4_14SM90_TMA_STOREES18_S1U_S1U_EEEvvEEEEvNT_6ParamsE,"aw",@nobits
	.sectionflags	@""
	.align	16
	.zero		1024


//--------------------- .nv.shared.reserved.0     --------------------------
	.section	.nv.shared.reserved.0,"aw",@nobits
	.weak		__nv_reservedSMEM_offset_0_alias
	.size		__nv_reservedSMEM_offset_0_alias, 0, 64
	.other		__nv_reservedSMEM_offset_0_alias,@"STO_CUDA_RESERVED_SHARED STV_DEFAULT"
__nv_reservedSMEM_offset_0_alias:
	.zero		0
.nv.shared.reserved.0:
	.zero		64
	.weak		__nv_reservedSMEM_tcgen05_partition
	.type		__nv_reservedSMEM_tcgen05_partition,@object
	.size		__nv_reservedSMEM_tcgen05_partition,(.L_0 - __nv_reservedSMEM_tcgen05_partition)
__nv_reservedSMEM_tcgen05_partition:
	.zero		32
.L_0:


//--------------------- .nv.global                --------------------------
	.section	.nv.global,"aw",@nobits
.nv.global:
	.type		_ZN40_INTERNAL_5e007372_4_k_cu_21951f18_106044cute1_E,@object
	.size		_ZN40_INTERNAL_5e007372_4_k_cu_21951f18_106044cute1_E,(_ZN40_INTERNAL_5e007372_4_k_cu_21951f18_106044cuda3std3__45__cpo6cbeginE - _ZN40_INTERNAL_5e007372_4_k_cu_21951f18_106044cute1_E)
_ZN40_INTERNAL_5e007372_4_k_cu_21951f18_106044cute1_E:
	.zero		1
	.type		_ZN40_INTERNAL_5e007372_4_k_cu_21951f18_106044cuda3std3__45__cpo6cbeginE,@object
	.size		_ZN40_INTERNAL_5e007372_4_k_cu_21951f18_106044cuda3std3__45__cpo6cbeginE,(_ZN40_INTERNAL_5e007372_4_k_cu_21951f18_106044cuda3std3__48in_placeE - _ZN40_INTERNAL_5e007372_4_k_cu_21951f18_106044cuda3std3__45__cpo6cbeginE)
_ZN40_INTERNAL_5e007372_4_k_cu_21951f18_106044cuda3std3__45__cpo6cbeginE:
	.zero		1
	.type		_ZN40_INTERNAL_5e007372_4_k_cu_21951f18_106044cuda3std3__48in_placeE,@object
	.size		_ZN40_INTERNAL_5e007372_4_k_cu_21951f18_106044cuda3std3__48in_placeE,(_ZN40_INTERNAL_5e007372_4_k_cu_21951f18_106044cuda3std6ranges3__45__cpo9iter_moveE - _ZN40_INTERNAL_5e007372_4_k_cu_21951f18_106044cuda3std3__48in_placeE)
_ZN40_INTERNAL_5e007372_4_k_cu_21951f18_106044cuda3std3__48in_placeE:
	.zero		1
	.type		_ZN40_INTERNAL_5e007372_4_k_cu_21951f18_106044cuda3std6ranges3__45__cpo9iter_moveE,@object
	.size		_ZN40_INTERNAL_5e007372_4_k_cu_21951f18_106044cuda3std6ranges3__45__cpo9iter_moveE,(_ZN40_INTERNAL_5e007372_4_k_cu_21951f18_106044cuda3std3__45__cpo5beginE - _ZN40_INTERNAL_5e007372_4_k_cu_21951f18_106044cuda3std6ranges3__45__cpo9iter_moveE)
_ZN40_INTERNAL_5e007372_4_k_cu_21951f18_106044cuda3std6ranges3__45__cpo9iter_moveE:
	.zero		1
	.type		_ZN40_INTERNAL_5e007372_4_k_cu_21951f18_106044cuda3std3__45__cpo5beginE,@object
	.size		_ZN40_INTERNAL_5e007372_4_k_cu_21951f18_106044cuda3std3__45__cpo5beginE,(_ZN40_INTERNAL_5e007372_4_k_cu_21951f18_106044cuda3std3__442_GLOBAL__N__5e007372_4_k_cu_21951f18_106046ignoreE - _ZN40_INTERNAL_5e007372_4_k_cu_21951f18_106044cuda3std3__45__cpo5beginE)
_ZN40_INTERNAL_5e007372_4_k_cu_21951f18_106044cuda3std3__45__cpo5beginE:
	.zero		1
	.type		_ZN40_INTERNAL_5e007372_4_k_cu_21951f18_106044cuda3std3__442_GLOBAL__N__5e007372_4_k_cu_21951f18_106046ignoreE,@object
	.size		_ZN40_INTERNAL_5e007372_4_k_cu_21951f18_106044cuda3std3__442_GLOBAL__N__5e007372_4_k_cu_21951f18_106046ignoreE,(_ZN40_INTERNAL_5e007372_4_k_cu_21951f18_106044cute7productE - _ZN40_INTERNAL_5e007372_4_k_cu_21951f18_106044cuda3std3__442_GLOBAL__N__5e007372_4_k_cu_21951f18_106046ignoreE)
_ZN40_INTERNAL_5e007372_4_k_cu_21951f18_106044cuda3std3__442_GLOBAL__N__5e007372_4_k_cu_21951f18_106046ignoreE:
	.zero		1
	.type		_ZN40_INTERNAL_5e007372_4_k_cu_21951f18_106044cute7productE,@object
	.size		_ZN40_INTERNAL_5e007372_4_k_cu_21951f18_106044cute7productE,(_ZN40_INTERNAL_5e007372_4_k_cu_21951f18_106044cuda3std3__45__cpo3endE - _ZN40_INTERNAL_5e007372_4_k_cu_21951f18_106044cute7productE)
_ZN40_INTERNAL_5e007372_4_k_cu_21951f18_106044cute7productE:
	.zero		1
	.type		_ZN40_INTERNAL_5e007372_4_k_cu_21951f18_106044cuda3std3__45__cpo3endE,@object
	.size		_ZN40_INTERNAL_5e007372_4_k_cu_21951f18_106044cuda3std3__45__cpo3endE,(_ZN40_INTERNAL_5e007372_4_k_cu_21951f18_106044cuda3std3__419piecewise_constructE - _ZN40_INTERNAL_5e007372_4_k_cu_21951f18_106044cuda3std3__45__cpo3endE)
_ZN40_INTERNAL_5e007372_4_k_cu_21951f18_106044cuda3std3__45__cpo3endE:
	.zero		1
	.type		_ZN40_INTERNAL_5e007372_4_k_cu_21951f18_106044cuda3std3__419piecewise_constructE,@object
	.size		_ZN40_INTERNAL_5e007372_4_k_cu_21951f18_106044cuda3std3__419piecewise_constructE,(_ZN40_INTERNAL_5e007372_4_k_cu_21951f18_106044cuda3std3__45__cpo4cendE - _ZN40_INTERNAL_5e007372_4_k_cu_21951f18_106044cuda3std3__419piecewise_constructE)
_ZN40_INTERNAL_5e007372_4_k_cu_21951f18_106044cuda3std3__419piecewise_constructE:
	.zero		1
	.type		_ZN40_INTERNAL_5e007372_4_k_cu_21951f18_106044cuda3std3__45__cpo4cendE,@object
	.size		_ZN40_INTERNAL_5e007372_4_k_cu_21951f18_106044cuda3std3__45__cpo4cendE,(_ZN40_INTERNAL_5e007372_4_k_cu_21951f18_106044cuda3std6ranges3__45__cpo4swapE - _ZN40_INTERNAL_5e007372_4_k_cu_21951f18_106044cuda3std3__45__cpo4cendE)
_ZN40_INTERNAL_5e007372_4_k_cu_21951f18_106044cuda3std3__45__cpo4cendE:
	.zero		1
	.type		_ZN40_INTERNAL_5e007372_4_k_cu_21951f18_106044cuda3std6ranges3__45__cpo4swapE,@object
	.size		_ZN40_INTERNAL_5e007372_4_k_cu_21951f18_106044cuda3std6ranges3__45__cpo4swapE,(.L_10 - _ZN40_INTERNAL_5e007372_4_k_cu_21951f18_106044cuda3std6ranges3__45__cpo4swapE)
_ZN40_INTERNAL_5e007372_4_k_cu_21951f18_106044cuda3std6ranges3__45__cpo4swapE:
	.zero		1
.L_10:


//--------------------- .nv.constant0._ZN7cutlass13device_kernelINS_4gemm6kernel13GemmUniversalIN4cute5tupleIJiiiiEEENS1_10collective13CollectiveMmaINS1_35MainloopSm100TmaUmmaWarpSpecializedILi5ELi2ELi4ENS5_IJNS4_1CILi2EEESB_NSA_ILi1EEEEEEEENS5_IJNSA_ILi64EEESF_SF_EEEaNS5_IJlSC_lEEEaSH_NS4_8TiledMMAINS4_8MMA_AtomIJNS4_15SM100_MMA_S8_SSIaaiLi64ELi64ELNS4_4UMMA5MajorE0ELSM_0ELNSL_8SaturateE0EEEEEENS4_6LayoutINS5_IJSC_SC_SC_EEENS5_IJNSA_ILi0EEESS_SS_EEEEENS5_IJNS4_10UnderscoreESV_SV_EEEEENS4_23SM90_TMA_LOAD_MULTICASTENS4_14ComposedLayoutINS4_7SwizzleILi2ELi4ELi3EEENS4_18smem_ptr_flag_bitsILi8EEENSQ_INS5_IJNSA_ILi8EEESF_EEENS5_IJSF_SC_EEEEEEEvNS4_8identityESY_S18_vS19_EENS_8epilogue10collective18CollectiveEpilogueINS1B_23Sm100TmaWarpSpecializedILi1ELi1ELi32ELb0ELb0EEEJSG_NS5_IJNSQ_ISF_SC_EES1G_EEEaSH_aSH_NS1B_6fusion15FusionCallbacksIS1F_NS1I_17LinearCombinationIaiaiLNS_15FloatRoundStyleE2EEESG_S1H_JEEENS4_5SM1004TMEM4LOAD26SM100_TMEM_LOAD_16dp32b32xENS4_13SM90_TMA_LOADES18_NS4_39AutoVectorizingCopyWithAssumedAlignmentILi128EEENS4_14SM90_TMA_STOREES18_S1U_S1U_EEEvvEEEEvNT_6ParamsE --------------------------
	.section	.nv.constant0._ZN7cutlass13device_kernelINS_4gemm6kernel13GemmUniversalIN4cute5tupleIJiiiiEEENS1_10collective13CollectiveMmaINS1_35MainloopSm100TmaUmmaWarpSpecializedILi5ELi2ELi4ENS5_IJNS4_1CILi2EEESB_NSA_ILi1EEEEEEEENS5_IJNSA_ILi64EEESF_SF_EEEaNS5_IJlSC_lEEEaSH_NS4_8TiledMMAINS4_8MMA_AtomIJNS4_15SM100_MMA_S8_SSIaaiLi64ELi64ELNS4_4UMMA5MajorE0ELSM_0ELNSL_8SaturateE0EEEEEENS4_6LayoutINS5_IJSC_SC_SC_EEENS5_IJNSA_ILi0EEESS_SS_EEEEENS5_IJNS4_10UnderscoreESV_SV_EEEEENS4_23SM90_TMA_LOAD_MULTICASTENS4_14ComposedLayoutINS4_7SwizzleILi2ELi4ELi3EEENS4_18smem_ptr_flag_bitsILi8EEENSQ_INS5_IJNSA_ILi8EEESF_EEENS5_IJSF_SC_EEEEEEEvNS4_8identityESY_S18_vS19_EENS_8epilogue10collective18CollectiveEpilogueINS1B_23Sm100TmaWarpSpecializedILi1ELi1ELi32ELb0ELb0EEEJSG_NS5_IJNSQ_ISF_SC_EES1G_EEEaSH_aSH_NS1B_6fusion15FusionCallbacksIS1F_NS1I_17LinearCombinationIaiaiLNS_15FloatRoundStyleE2EEESG_S1H_JEEENS4_5SM1004TMEM4LOAD26SM100_TMEM_LOAD_16dp32b32xENS4_13SM90_TMA_LOADES18_NS4_39AutoVectorizingCopyWithAssumedAlignmentILi128EEENS4_14SM90_TMA_STOREES18_S1U_S1U_EEEvvEEEEvNT_6ParamsE,"a",@progbits
	.sectionflags	@""
	.align	4
.nv.constant0._ZN7cutlass13device_kernelINS_4gemm6kernel13GemmUniversalIN4cute5tupleIJiiiiEEENS1_10collective13CollectiveMmaINS1_35MainloopSm100TmaUmmaWarpSpecializedILi5ELi2ELi4ENS5_IJNS4_1CILi2EEESB_NSA_ILi1EEEEEEEENS5_IJNSA_ILi64EEESF_SF_EEEaNS5_IJlSC_lEEEaSH_NS4_8TiledMMAINS4_8MMA_AtomIJNS4_15SM100_MMA_S8_SSIaaiLi64ELi64ELNS4_4UMMA5MajorE0ELSM_0ELNSL_8SaturateE0EEEEEENS4_6LayoutINS5_IJSC_SC_SC_EEENS5_IJNSA_ILi0EEESS_SS_EEEEENS5_IJNS4_10UnderscoreESV_SV_EEEEENS4_23SM90_TMA_LOAD_MULTICASTENS4_14ComposedLayoutINS4_7SwizzleILi2ELi4ELi3EEENS4_18smem_ptr_flag_bitsILi8EEENSQ_INS5_IJNSA_ILi8EEESF_EEENS5_IJSF_SC_EEEEEEEvNS4_8identityESY_S18_vS19_EENS_8epilogue10collective18CollectiveEpilogueINS1B_23Sm100TmaWarpSpecializedILi1ELi1ELi32ELb0ELb0EEEJSG_NS5_IJNSQ_ISF_SC_EES1G_EEEaSH_aSH_NS1B_6fusion15FusionCallbacksIS1F_NS1I_17LinearCombinationIaiaiLNS_15FloatRoundStyleE2EEESG_S1H_JEEENS4_5SM1004TMEM4LOAD26SM100_TMEM_LOAD_16dp32b32xENS4_13SM90_TMA_LOADES18_NS4_39AutoVectorizingCopyWithAssumedAlignmentILi128EEENS4_14SM90_TMA_STOREES18_S1U_S1U_EEEvvEEEEvNT_6ParamsE:
	.zero		2944


//--------------------- SYMBOLS --------------------------

	.type		.nv.reservedSmem.offset0,@object
	.size		.nv.reservedSmem.offset0,0x4
	.type		.nv.reservedSmem.cap,@object
	.size		.nv.reservedSmem.cap,0x4
	.type		__assertfail,@function
